def matmul_kernel(
    a_ptr,
    b_ptr,
    c_ptr,
    M,
    N,
    K,
    stride_am,
    stride_ak,
    stride_bk,
    stride_bn,
    stride_cm,
    stride_cn,
    BLOCK_M: tl.constexpr,
    BLOCK_N: tl.constexpr,
    BLOCK_K: tl.constexpr,
    GROUP_M: tl.constexpr,
):
    pid = tl.program_id(axis=0)
    num_pid_m = tl.cdiv(M, BLOCK_M)
    num_pid_n = tl.cdiv(N, BLOCK_N)
    num_pid_in_group = GROUP_M * num_pid_n
    group_id = pid // num_pid_in_group
    first_pid_m = group_id * GROUP_M
    group_size_m = min(num_pid_m - first_pid_m, GROUP_M)
    pid_m = first_pid_m + ((pid % num_pid_in_group) % group_size_m)
    pid_n = (pid % num_pid_in_group) // group_size_m

    offs_am = (pid_m * BLOCK_M + tl.arange(0, BLOCK_M)) % M
    offs_bn = (pid_n * BLOCK_N + tl.arange(0, BLOCK_N)) % N
    offs_k = tl.arange(0, BLOCK_K)
    a_ptrs = a_ptr + offs_am[:, None] * stride_am + offs_k[None, :] * stride_ak
    b_ptrs = b_ptr + offs_k[:, None] * stride_bk + offs_bn[None, :] * stride_bn

    acc = tl.zeros((BLOCK_M, BLOCK_N), dtype=tl.float32)
    for kk in range(0, tl.cdiv(K, BLOCK_K)):
        a = tl.load(a_ptrs, mask=offs_k[None, :] < K - kk * BLOCK_K, other=0.0)
        b = tl.load(b_ptrs, mask=offs_k[:, None] < K - kk * BLOCK_K, other=0.0)
        acc = tl.dot(a, b, acc)
        a_ptrs += BLOCK_K * stride_ak
        b_ptrs += BLOCK_K * stride_bk

    c = acc.to(c_ptr.dtype.element_ty)
    offs_cm = pid_m * BLOCK_M + tl.arange(0, BLOCK_M)
    offs_cn = pid_n * BLOCK_N + tl.arange(0, BLOCK_N)
    c_ptrs = c_ptr + offs_cm[:, None] * stride_cm + offs_cn[None, :] * stride_cn
    mask = (offs_cm[:, None] < M) & (offs_cn[None, :] < N)
    tl.store(c_ptrs, c, mask=mask)

# config = {"BLOCK_K": 128, "BLOCK_M": 32, "BLOCK_N": 64, "GROUP_M": 8, "arch": "sm_100", "dtype": "fp16", "num_ctas": 1, "num_stages": 2, "num_warps": 8}
# arch = sm_100


// ===== COMPILED SASS (sm_100a) =====

	.target	sm_100a

	.elftype	@"ET_EXEC"


//--------------------- .note.nv.tkinfo           --------------------------
	.section	.note.nv.tkinfo,"",@"SHT_NOTE"
	.sectionflags	@"SHF_NOTE_NV_TKINFO"
	.tkinfo
        /*0018*/ 	.word	0x00000081
        /*0030*/ 	.string	""
        /*0030*/ 	.string	"ptxas-blackwell"
        /*0030*/ 	.string	"Cuda compilation tools, release 12.9, V12.9.86"
        /*0030*/ 	.string	"Build cuda_12.9.r12.9/compiler.36037853_0"
        /*0030*/ 	.string	"-v  -suppress-debug-info  -lineinfo  -arch sm_100a "



//--------------------- .note.nv.cuver            --------------------------
	.section	.note.nv.cuver,"",@"SHT_NOTE"
	.sectionflags	@"SHF_NOTE_NV_CUVER"
        /*0018*/ 	.short	0x0001
        /*001a*/ 	.short	0x0064
        /*001c*/ 	.short	0x0001
        /*001e*/ 	.short	0x0000
        /*0020*/ 	.short	0x0001
        /*0022*/ 	.short	0x0000


//--------------------- .nv.info                  --------------------------
	.section	.nv.info,"",@"SHT_CUDA_INFO"
	.align	4


	//----- nvinfo : EIATTR_REGCOUNT
	.align		4
        /*0000*/ 	.byte	0x04, 0x2f
        /*0002*/ 	.short	(.L_1 - .L_0)
	.align		4
.L_0:
        /*0004*/ 	.word	index@(matmul_kernel)
        /*0008*/ 	.word	0x000000c4


	//----- nvinfo : EIATTR_FRAME_SIZE
	.align		4
.L_1:
        /*000c*/ 	.byte	0x04, 0x11
        /*000e*/ 	.short	(.L_3 - .L_2)
	.align		4
.L_2:
        /*0010*/ 	.word	index@(matmul_kernel)
        /*0014*/ 	.word	0x00000000


	//----- nvinfo : EIATTR_MIN_STACK_SIZE
	.align		4
.L_3:
        /*0018*/ 	.byte	0x04, 0x12
        /*001a*/ 	.short	(.L_5 - .L_4)
	.align		4
.L_4:
        /*001c*/ 	.word	index@(matmul_kernel)
        /*0020*/ 	.word	0x00000000
.L_5:


//--------------------- .nv.info.matmul_kernel    --------------------------
	.section	.nv.info.matmul_kernel,"",@"SHT_CUDA_INFO"
	.sectionflags	@""
	.align	4


	//----- nvinfo : EIATTR_CUDA_API_VERSION
	.align		4
        /*0000*/ 	.byte	0x04, 0x37
        /*0002*/ 	.short	(.L_7 - .L_6)
.L_6:
        /*0004*/ 	.word	0x00000081


	//----- nvinfo : EIATTR_KPARAM_INFO
	.align		4
.L_7:
        /*0008*/ 	.byte	0x04, 0x17
        /*000a*/ 	.short	(.L_9 - .L_8)
.L_8:
        /*000c*/ 	.word	0x00000000
        /*0010*/ 	.short	0x000d
        /*0012*/ 	.short	0x0048
        /*0014*/ 	.byte	0x00, 0xf4, 0x21, 0x00


	//----- nvinfo : EIATTR_KPARAM_INFO
	.align		4
.L_9:
        /*0018*/ 	.byte	0x04, 0x17
        /*001a*/ 	.short	(.L_11 - .L_10)
.L_10:
        /*001c*/ 	.word	0x00000000
        /*0020*/ 	.short	0x000c
        /*0022*/ 	.short	0x0040
        /*0024*/ 	.byte	0x00, 0xf4, 0x21, 0x00


	//----- nvinfo : EIATTR_KPARAM_INFO
	.align		4
.L_11:
        /*0028*/ 	.byte	0x04, 0x17
        /*002a*/ 	.short	(.L_13 - .L_12)
.L_12:
        /*002c*/ 	.word	0x00000000
        /*0030*/ 	.short	0x000b
        /*0032*/ 	.short	0x0038
        /*0034*/ 	.byte	0x00, 0xf0, 0x11, 0x00


	//----- nvinfo : EIATTR_KPARAM_INFO
	.align		4
.L_13:
        /*0038*/ 	.byte	0x04, 0x17
        /*003a*/ 	.short	(.L_15 - .L_14)
.L_14:
        /*003c*/ 	.word	0x00000000
        /*0040*/ 	.short	0x000a
        /*0042*/ 	.short	0x0034
        /*0044*/ 	.byte	0x00, 0xf0, 0x11, 0x00


	//----- nvinfo : EIATTR_KPARAM_INFO
	.align		4
.L_15:
        /*0048*/ 	.byte	0x04, 0x17
        /*004a*/ 	.short	(.L_17 - .L_16)
.L_16:
        /*004c*/ 	.word	0x00000000
        /*0050*/ 	.short	0x0009
        /*0052*/ 	.short	0x0030
        /*0054*/ 	.byte	0x00, 0xf0, 0x11, 0x00


	//----- nvinfo : EIATTR_KPARAM_INFO
	.align		4
.L_17:
        /*0058*/ 	.byte	0x04, 0x17
        /*005a*/ 	.short	(.L_19 - .L_18)
.L_18:
        /*005c*/ 	.word	0x00000000
        /*0060*/ 	.short	0x0008
        /*0062*/ 	.short	0x002c
        /*0064*/ 	.byte	0x00, 0xf0, 0x11, 0x00


	//----- nvinfo : EIATTR_KPARAM_INFO
	.align		4
.L_19:
        /*0068*/ 	.byte	0x04, 0x17
        /*006a*/ 	.short	(.L_21 - .L_20)
.L_20:
        /*006c*/ 	.word	0x00000000
        /*0070*/ 	.short	0x0007
        /*0072*/ 	.short	0x0028
        /*0074*/ 	.byte	0x00, 0xf0, 0x11, 0x00


	//----- nvinfo : EIATTR_KPARAM_INFO
	.align		4
.L_21:
        /*0078*/ 	.byte	0x04, 0x17
        /*007a*/ 	.short	(.L_23 - .L_22)
.L_22:
        /*007c*/ 	.word	0x00000000
        /*0080*/ 	.short	0x0006
        /*0082*/ 	.short	0x0024
        /*0084*/ 	.byte	0x00, 0xf0, 0x11, 0x00


	//----- nvinfo : EIATTR_KPARAM_INFO
	.align		4
.L_23:
        /*0088*/ 	.byte	0x04, 0x17
        /*008a*/ 	.short	(.L_25 - .L_24)
.L_24:
        /*008c*/ 	.word	0x00000000
        /*0090*/ 	.short	0x0005
        /*0092*/ 	.short	0x0020
        /*0094*/ 	.byte	0x00, 0xf0, 0x11, 0x00


	//----- nvinfo : EIATTR_KPARAM_INFO
	.align		4
.L_25:
        /*0098*/ 	.byte	0x04, 0x17
        /*009a*/ 	.short	(.L_27 - .L_26)
.L_26:
        /*009c*/ 	.word	0x00000000
        /*00a0*/ 	.short	0x0004
        /*00a2*/ 	.short	0x001c
        /*00a4*/ 	.byte	0x00, 0xf0, 0x11, 0x00


	//----- nvinfo : EIATTR_KPARAM_INFO
	.align		4
.L_27:
        /*00a8*/ 	.byte	0x04, 0x17
        /*00aa*/ 	.short	(.L_29 - .L_28)
.L_28:
        /*00ac*/ 	.word	0x00000000
        /*00b0*/ 	.short	0x0003
        /*00b2*/ 	.short	0x0018
        /*00b4*/ 	.byte	0x00, 0xf0, 0x11, 0x00


	//----- nvinfo : EIATTR_KPARAM_INFO
	.align		4
.L_29:
        /*00b8*/ 	.byte	0x04, 0x17
        /*00ba*/ 	.short	(.L_31 - .L_30)
.L_30:
        /*00bc*/ 	.word	0x00000000
        /*00c0*/ 	.short	0x0002
        /*00c2*/ 	.short	0x0010
        /*00c4*/ 	.byte	0x00, 0xf4, 0x21, 0x00


	//----- nvinfo : EIATTR_KPARAM_INFO
	.align		4
.L_31:
        /*00c8*/ 	.byte	0x04, 0x17
        /*00ca*/ 	.short	(.L_33 - .L_32)
.L_32:
        /*00cc*/ 	.word	0x00000000
        /*00d0*/ 	.short	0x0001
        /*00d2*/ 	.short	0x0008
        /*00d4*/ 	.byte	0x00, 0xf4, 0x21, 0x00


	//----- nvinfo : EIATTR_KPARAM_INFO
	.align		4
.L_33:
        /*00d8*/ 	.byte	0x04, 0x17
        /*00da*/ 	.short	(.L_35 - .L_34)
.L_34:
        /*00dc*/ 	.word	0x00000000
        /*00e0*/ 	.short	0x0000
        /*00e2*/ 	.short	0x0000
        /*00e4*/ 	.byte	0x00, 0xf4, 0x21, 0x00


	//----- nvinfo : EIATTR_SPARSE_MMA_MASK
	.align		4
.L_35:
        /*00e8*/ 	.byte	0x03, 0x50
        /*00ea*/ 	.short	0x0000


	//----- nvinfo : EIATTR_MAXREG_COUNT
	.align		4
        /*00ec*/ 	.byte	0x03, 0x1b
        /*00ee*/ 	.short	0x00ff


	//----- nvinfo : EIATTR_NUM_BARRIERS
	.align		4
        /*00f0*/ 	.byte	0x02, 0x4c
        /*00f2*/ 	.byte	0x01
	.zero		1


	//----- nvinfo : EIATTR_VRC_CTA_INIT_COUNT
	.align		4
        /*00f4*/ 	.byte	0x02, 0x4a
	.zero		1
	.zero		1


	//----- nvinfo : EIATTR_EXIT_INSTR_OFFSETS
	.align		4
        /*00f8*/ 	.byte	0x04, 0x1c
        /*00fa*/ 	.short	(.L_37 - .L_36)


	//   ....[0]....
.L_36:
        /*00fc*/ 	.word	0x000041f0


	//   ....[1]....
        /*0100*/ 	.word	0x00004220


	//----- nvinfo : EIATTR_REQNTID
	.align		4
.L_37:
        /*0104*/ 	.byte	0x04, 0x10
        /*0106*/ 	.short	(.L_39 - .L_38)
.L_38:
        /*0108*/ 	.word	0x00000100
        /*010c*/ 	.word	0x00000001
        /*0110*/ 	.word	0x00000001


	//----- nvinfo : EIATTR_CBANK_PARAM_SIZE
	.align		4
.L_39:
        /*0114*/ 	.byte	0x03, 0x19
        /*0116*/ 	.short	0x0050


	//----- nvinfo : EIATTR_PARAM_CBANK
	.align		4
        /*0118*/ 	.byte	0x04, 0x0a
        /*011a*/ 	.short	(.L_41 - .L_40)
	.align		4
.L_40:
        /*011c*/ 	.word	index@(.nv.constant0.matmul_kernel)
        /*0120*/ 	.short	0x0380
        /*0122*/ 	.short	0x0050


	//----- nvinfo : EIATTR_SW_WAR
	.align		4
.L_41:
        /*0124*/ 	.byte	0x04, 0x36
        /*0126*/ 	.short	(.L_43 - .L_42)
.L_42:
        /*0128*/ 	.word	0x00000008
.L_43:


//--------------------- .nv.compat                --------------------------
	.section	.nv.compat,"",@"SHT_CUDA_COMPAT_INFO"
	.align	4
        /*0000*/ 	.byte	0x02, 0x02, 0x01, 0x00, 0x02, 0x05, 0x05, 0x00, 0x02, 0x03, 0x00, 0x00, 0x02, 0x06, 0x01, 0x00


//--------------------- .nv.callgraph             --------------------------
	.section	.nv.callgraph,"",@"SHT_CUDA_CALLGRAPH"
	.align	4
	.sectionentsize	8
	.align		4
        /*0000*/ 	.word	0x00000000
	.align		4
        /*0004*/ 	.word	0xffffffff
	.align		4
        /*0008*/ 	.word	0x00000000
	.align		4
        /*000c*/ 	.word	0xfffffffe
	.align		4
        /*0010*/ 	.word	0x00000000
	.align		4
        /*0014*/ 	.word	0xfffffffd
	.align		4
        /*0018*/ 	.word	0x00000000
	.align		4
        /*001c*/ 	.word	0xfffffffc


//--------------------- .text.matmul_kernel       --------------------------
	.section	.text.matmul_kernel,"ax",@progbits
	.align	128
        .global         matmul_kernel
        .type           matmul_kernel,@function
        .size           matmul_kernel,(.L_x_3 - matmul_kernel)
        .other          matmul_kernel,@"STO_CUDA_ENTRY STV_DEFAULT"
matmul_kernel:
.text.matmul_kernel:
[----:B------:R-:W0:Y:S08]  /*0000*/  LDC R1, c[0x0][0x37c] ;  /* 0x0000df00ff017b82 */ /* 0x000e300000000800 */
[----:B------:R-:W1:Y:S01]  /*0010*/  LDC.64 R50, c[0x0][0x398] ;  /* 0x0000e600ff327b82 */ /* 0x000e620000000a00 */
[----:B------:R-:W2:Y:S01]  /*0020*/  S2R R5, SR_CTAID.X ;  /* 0x0000000000057919 */ /* 0x000ea20000002500 */
[----:B------:R-:W-:Y:S01]  /*0030*/  UMOV UR4, 0x400 ;  /* 0x0000040000047882 */ /* 0x000fe20000000000 */
[----:B------:R-:W3:Y:S01]  /*0040*/  LDCU.64 UR6, c[0x0][0x358] ;  /* 0x00006b00ff0677ac */ /* 0x000ee20008000a00 */
[----:B------:R-:W4:Y:S04]  /*0050*/  S2R R108, SR_TID.X ;  /* 0x00000000006c7919 */ /* 0x000f280000002100 */
[----:B------:R-:W5:Y:S08]  /*0060*/  LDC R120, c[0x0][0x3a0] ;  /* 0x0000e800ff787b82 */ /* 0x000f700000000800 */
[----:B------:R-:W0:Y:S01]  /*0070*/  S2UR UR5, SR_CgaCtaId ;  /* 0x00000000000579c3 */ /* 0x000e220000008800 */
[----:B-1----:R-:W-:-:S05]  /*0080*/  VIADD R0, R51, 0x3f ;  /* 0x0000003f33007836 */ /* 0x002fca0000000000 */
[----:B------:R-:W-:Y:S01]  /*0090*/  SHF.R.S32.HI R3, RZ, 0x1f, R0 ;  /* 0x0000001fff037819 */ /* 0x000fe20000011400 */
[----:B-----5:R-:W-:-:S03]  /*00a0*/  VIADD R120, R120, 0x7f ;  /* 0x0000007f78787836 */ /* 0x020fc60000000000 */
[----:B------:R-:W-:Y:S02]  /*00b0*/  LEA.HI R3, R3, R0, RZ, 0x6 ;  /* 0x0000000003037211 */ /* 0x000fe400078f30ff */
[----:B--2---:R-:W-:Y:S02]  /*00c0*/  IABS R8, R5 ;  /* 0x0000000500087213 */ /* 0x004fe40000000000 */
[----:B------:R-:W-:Y:S02]  /*00d0*/  SHF.R.S32.HI R3, RZ, 0x6, R3 ;  /* 0x00000006ff037819 */ /* 0x000fe40000011403 */
[----:B----4-:R-:W-:Y:S01]  /*00e0*/  SHF.R.U32.HI R103, RZ, 0x5, R108 ;  /* 0x00000005ff677819 */ /* 0x010fe2000001166c */
[----:B0-----:R-:W-:Y:S01]  /*00f0*/  ULEA UR4, UR5, UR4, 0x18 ;  /* 0x0000000405047291 */ /* 0x001fe2000f8ec0ff */
[C---:B------:R-:W-:Y:S01]  /*0100*/  LEA.HI R107, R108.reuse, 0x18, RZ, 0x1b ;  /* 0x000000186c6b7811 */ /* 0x040fe200078fd8ff */
[----:B------:R-:W-:Y:S01]  /*0110*/  IMAD.SHL.U32 R4, R3, 0x8, RZ ;  /* 0x0000000803047824 */ /* 0x000fe200078e00ff */
[----:B------:R-:W-:-:S02]  /*0120*/  LEA.HI R105, R108, 0x38, RZ, 0x1b ;  /* 0x000000386c697811 */ /* 0x000fc400078fd8ff */
[----:B------:R-:W-:Y:S02]  /*0130*/  SGXT.U32 R103, R103, 0x3 ;  /* 0x000000036767781a */ /* 0x000fe40000000000 */
[-C--:B------:R-:W-:Y:S02]  /*0140*/  IABS R7, R4.reuse ;  /* 0x0000000400077213 */ /* 0x080fe40000000000 */
[----:B------:R-:W-:Y:S02]  /*0150*/  IABS R10, R4 ;  /* 0x00000004000a7213 */ /* 0x000fe40000000000 */
[----:B------:R-:W0:Y:S08]  /*0160*/  I2F.RP R0, R7 ;  /* 0x0000000700007306 */ /* 0x000e300000209400 */
[----:B0-----:R-:W0:Y:S02]  /*0170*/  MUFU.RCP R0, R0 ;  /* 0x0000000000007308 */ /* 0x001e240000001000 */
[----:B0-----:R-:W-:-:S02]  /*0180*/  VIADD R2, R0, 0xffffffe ;  /* 0x0ffffffe00027836 */ /* 0x001fc40000000000 */
[----:B------:R-:W-:-:S04]  /*0190*/  IMAD.MOV R0, RZ, RZ, -R10 ;  /* 0x000000ffff007224 */ /* 0x000fc800078e0a0a */
[----:B------:R0:W1:Y:S02]  /*01a0*/  F2I.FTZ.U32.TRUNC.NTZ R3, R2 ;  /* 0x0000000200037305 */ /* 0x000064000021f000 */
[----:B0-----:R-:W-:Y:S02]  /*01b0*/  IMAD.MOV.U32 R2, RZ, RZ, RZ ;  /* 0x000000ffff027224 */ /* 0x001fe400078e00ff */
[----:B-1----:R-:W-:-:S04]  /*01c0*/  IMAD.MOV R6, RZ, RZ, -R3 ;  /* 0x000000ffff067224 */ /* 0x002fc800078e0a03 */
[----:B------:R-:W-:Y:S02]  /*01d0*/  IMAD R9, R6, R7, RZ ;  /* 0x0000000706097224 */ /* 0x000fe400078e02ff */
[----:B------:R-:W-:Y:S02]  /*01e0*/  IMAD.MOV.U32 R6, RZ, RZ, R8 ;  /* 0x000000ffff067224 */ /* 0x000fe400078e0008 */
[----:B------:R-:W-:-:S06]  /*01f0*/  IMAD.HI.U32 R3, R3, R9, R2 ;  /* 0x0000000903037227 */ /* 0x000fcc00078e0002 */
[----:B------:R-:W-:-:S04]  /*0200*/  IMAD.HI.U32 R3, R3, R6, RZ ;  /* 0x0000000603037227 */ /* 0x000fc800078e00ff */
[----:B------:R-:W-:-:S05]  /*0210*/  IMAD R0, R3, R0, R6 ;  /* 0x0000000003007224 */ /* 0x000fca00078e0206 */
[----:B------:R-:W-:-:S13]  /*0220*/  ISETP.GT.U32.AND P1, PT, R7, R0, PT ;  /* 0x000000000700720c */ /* 0x000fda0003f24070 */
[----:B------:R-:W-:Y:S02]  /*0230*/  @!P1 IMAD.IADD R0, R0, 0x1, -R7 ;  /* 0x0000000100009824 */ /* 0x000fe400078e0a07 */
[----:B------:R-:W-:Y:S01]  /*0240*/  @!P1 VIADD R3, R3, 0x1 ;  /* 0x0000000103039836 */ /* 0x000fe20000000000 */
[----:B------:R-:W-:Y:S02]  /*0250*/  ISETP.NE.AND P1, PT, R4, RZ, PT ;  /* 0x000000ff0400720c */ /* 0x000fe40003f25270 */
[----:B------:R-:W-:Y:S02]  /*0260*/  ISETP.GE.U32.AND P0, PT, R0, R7, PT ;  /* 0x000000070000720c */ /* 0x000fe40003f06070 */
[----:B------:R-:W-:-:S04]  /*0270*/  LOP3.LUT R0, R5, R4, RZ, 0x3c, !PT ;  /* 0x0000000405007212 */ /* 0x000fc800078e3cff */
[----:B------:R-:W-:Y:S01]  /*0280*/  ISETP.GE.AND P2, PT, R0, RZ, PT ;  /* 0x000000ff0000720c */ /* 0x000fe20003f46270 */
[----:B------:R-:W-:-:S06]  /*0290*/  VIADD R0, R50, 0x1f ;  /* 0x0000001f32007836 */ /* 0x000fcc0000000000 */
[----:B------:R-:W-:-:S04]  /*02a0*/  @P0 VIADD R3, R3, 0x1 ;  /* 0x0000000103030836 */ /* 0x000fc80000000000 */
[----:B------:R-:W-:Y:S01]  /*02b0*/  IMAD.MOV.U32 R2, RZ, RZ, R3 ;  /* 0x000000ffff027224 */ /* 0x000fe200078e0003 */
[----:B------:R-:W-:-:S03]  /*02c0*/  SHF.R.S32.HI R3, RZ, 0x1f, R0 ;  /* 0x0000001fff037819 */ /* 0x000fc60000011400 */
[----:B------:R-:W-:Y:S01]  /*02d0*/  @!P2 IMAD.MOV R2, RZ, RZ, -R2 ;  /* 0x000000ffff02a224 */ /* 0x000fe200078e0a02 */
[----:B------:R-:W-:Y:S02]  /*02e0*/  @!P1 LOP3.LUT R2, RZ, R4, RZ, 0x33, !PT ;  /* 0x00000004ff029212 */ /* 0x000fe400078e33ff */
[----:B------:R-:W-:-:S03]  /*02f0*/  LEA.HI R3, R3, R0, RZ, 0x5 ;  /* 0x0000000003037211 */ /* 0x000fc600078f28ff */
[----:B------:R-:W-:Y:S02]  /*0300*/  IMAD.SHL.U32 R6, R2, 0x8, RZ ;  /* 0x0000000802067824 */ /* 0x000fe400078e00ff */
[----:B------:R-:W-:-:S03]  /*0310*/  IMAD.MOV R2, RZ, RZ, -R2 ;  /* 0x000000ffff027224 */ /* 0x000fc600078e0a02 */
[----:B------:R-:W-:Y:S01]  /*0320*/  LEA.HI.SX32 R3, R3, -R6, 0x1b ;  /* 0x8000000603037211 */ /* 0x000fe200078fdaff */
[----:B------:R-:W-:-:S03]  /*0330*/  IMAD R4, R4, R2, R5 ;  /* 0x0000000204047224 */ /* 0x000fc600078e0205 */
[----:B------:R-:W-:Y:S02]  /*0340*/  VIMNMX R11, PT, PT, R3, 0x8, PT ;  /* 0x00000008030b7848 */ /* 0x000fe40003fe0100 */
[----:B------:R-:W-:Y:S02]  /*0350*/  IABS R9, R4 ;  /* 0x0000000400097213 */ /* 0x000fe40000000000 */
[----:B------:R-:W-:-:S04]  /*0360*/  IABS R7, R11 ;  /* 0x0000000b00077213 */ /* 0x000fc80000000000 */
[----:B------:R-:W0:Y:S08]  /*0370*/  I2F.RP R0, R7 ;  /* 0x0000000700007306 */ /* 0x000e300000209400 */
[----:B0-----:R-:W0:Y:S02]  /*0380*/  MUFU.RCP R0, R0 ;  /* 0x0000000000007308 */ /* 0x001e240000001000 */
[----:B0-----:R-:W-:-:S06]  /*0390*/  VIADD R3, R0, 0xffffffe ;  /* 0x0ffffffe00037836 */ /* 0x001fcc0000000000 */
[----:B------:R-:W0:Y:S02]  /*03a0*/  F2I.FTZ.U32.TRUNC.NTZ R3, R3 ;  /* 0x0000000300037305 */ /* 0x000e24000021f000 */
[----:B0-----:R-:W-:-:S04]  /*03b0*/  IMAD.MOV R8, RZ, RZ, -R3 ;  /* 0x000000ffff087224 */ /* 0x001fc800078e0a03 */
[----:B------:R-:W-:Y:S01]  /*03c0*/  IMAD.MOV.U32 R2, RZ, RZ, R8 ;  /* 0x000000ffff027224 */ /* 0x000fe200078e0008 */
[----:B------:R-:W-:-:S03]  /*03d0*/  IABS R8, R11 ;  /* 0x0000000b00087213 */ /* 0x000fc60000000000 */
[----:B------:R-:W-:Y:S02]  /*03e0*/  IMAD R5, R2, R7, RZ ;  /* 0x0000000702057224 */ /* 0x000fe400078e02ff */
[----:B------:R-:W-:Y:S02]  /*03f0*/  IMAD.MOV.U32 R2, RZ, RZ, RZ ;  /* 0x000000ffff027224 */ /* 0x000fe400078e00ff */
[----:B------:R-:W-:Y:S02]  /*0400*/  IMAD.MOV R0, RZ, RZ, -R8 ;  /* 0x000000ffff007224 */ /* 0x000fe400078e0a08 */
[----:B------:R-:W-:Y:S01]  /*0410*/  IMAD.HI.U32 R2, R3, R5, R2 ;  /* 0x0000000503027227 */ /* 0x000fe200078e0002 */
[----:B------:R-:W-:-:S05]  /*0420*/  LOP3.LUT R3, R108, 0x1f, RZ, 0xc0, !PT ;  /* 0x0000001f6c037812 */ /* 0x000fca00078ec0ff */
        /* <DEDUP_REMOVED lines=8> */
[----:B------:R-:W-:-:S07]  /*04b0*/  ISETP.GE.AND P2, PT, R0, RZ, PT ;  /* 0x000000ff0000720c */ /* 0x000fce0003f46270 */
[----:B------:R-:W-:Y:S01]  /*04c0*/  @P0 VIADD R2, R2, 0x1 ;  /* 0x0000000102020836 */ /* 0x000fe20000000000 */
[----:B------:R-:W-:-:S05]  /*04d0*/  LOP3.LUT P0, RZ, R108, 0x80, RZ, 0xc0, !PT ;  /* 0x000000806cff7812 */ /* 0x000fca000780c0ff */
[----:B------:R-:W-:Y:S01]  /*04e0*/  @!P2 IMAD.MOV R2, RZ, RZ, -R2 ;  /* 0x000000ffff02a224 */ /* 0x000fe200078e0a02 */
[----:B------:R-:W-:Y:S02]  /*04f0*/  @!P1 LOP3.LUT R2, RZ, R11, RZ, 0x33, !PT ;  /* 0x0000000bff029212 */ /* 0x000fe400078e33ff */
[----:B------:R-:W-:Y:S02]  /*0500*/  ISETP.GT.AND P1, PT, R120, 0x7f, PT ;  /* 0x0000007f7800780c */ /* 0x000fe40003f24270 */
[C---:B------:R-:W-:Y:S01]  /*0510*/  IADD3 R0, PT, PT, -R2.reuse, RZ, RZ ;  /* 0x000000ff02007210 */ /* 0x040fe20007ffe1ff */
[----:B------:R-:W-:-:S04]  /*0520*/  IMAD.SHL.U32 R100, R2, 0x40, RZ ;  /* 0x0000004002647824 */ /* 0x000fc800078e00ff */
[----:B------:R-:W-:-:S04]  /*0530*/  IMAD R0, R11, R0, R4 ;  /* 0x000000000b007224 */ /* 0x000fc800078e0204 */
[----:B------:R-:W-:Y:S02]  /*0540*/  IMAD.IADD R0, R6, 0x1, R0 ;  /* 0x0000000106007824 */ /* 0x000fe400078e0200 */
[----:B------:R-:W-:Y:S01]  /*0550*/  @!P1 IMAD.SHL.U32 R102, R108, 0x20, RZ ;  /* 0x000000206c669824 */ /* 0x000fe200078e00ff */
[----:B------:R-:W-:Y:S01]  /*0560*/  @!P1 CS2R R28, SRZ ;  /* 0x00000000001c9805 */ /* 0x000fe2000001ff00 */
[----:B------:R-:W-:Y:S01]  /*0570*/  IMAD R104, R0, 0x20, R3 ;  /* 0x0000002000687824 */ /* 0x000fe200078e0203 */
[----:B------:R-:W-:Y:S01]  /*0580*/  @!P1 CS2R R30, SRZ ;  /* 0x00000000001e9805 */ /* 0x000fe2000001ff00 */
[----:B------:R-:W-:Y:S01]  /*0590*/  @!P1 IMAD.SHL.U32 R101, R108, 0x8, RZ ;  /* 0x000000086c659824 */ /* 0x000fe200078e00ff */
[----:B---3--:R-:W-:Y:S06]  /*05a0*/  @!P1 BRA `(.L_x_0) ;  /* 0x0000003400c49947 */ /* 0x008fec0003800000 */
[----:B------:R-:W-:Y:S01]  /*05b0*/  IABS R15, R50 ;  /* 0x00000032000f7213 */ /* 0x000fe20000000000 */
[C---:B------:R-:W-:Y:S01]  /*05c0*/  IMAD.SHL.U32 R101, R108.reuse, 0x8, RZ ;  /* 0x000000086c657824 */ /* 0x040fe200078e00ff */
[----:B------:R-:W-:Y:S01]  /*05d0*/  IABS R2, R51 ;  /* 0x0000003300027213 */ /* 0x000fe20000000000 */
[----:B------:R-:W0:Y:S01]  /*05e0*/  LDCU UR5, c[0x0][0x3a4] ;  /* 0x00007480ff0577ac */ /* 0x000e220008000800 */
[----:B------:R-:W1:Y:S01]  /*05f0*/  I2F.RP R8, R15 ;  /* 0x0000000f00087306 */ /* 0x000e620000209400 */
[----:B------:R-:W-:Y:S01]  /*0600*/  SHF.R.S32.HI R3, RZ, 0x1f, R120 ;  /* 0x0000001fff037819 */ /* 0x000fe20000011478 */
[C---:B------:R-:W-:Y:S01]  /*0610*/  IMAD.SHL.U32 R102, R108.reuse, 0x20, RZ ;  /* 0x000000206c667824 */ /* 0x040fe200078e00ff */
[C---:B------:R-:W-:Y:S01]  /*0620*/  LOP3.LUT R12, R108.reuse, 0x7, RZ, 0xc0, !PT ;  /* 0x000000076c0c7812 */ /* 0x040fe200078ec0ff */
[----:B------:R-:W2:Y:S01]  /*0630*/  LDC R123, c[0x0][0x3ac] ;  /* 0x0000eb00ff7b7b82 */ /* 0x000ea20000000800 */
[----:B------:R-:W-:Y:S02]  /*0640*/  LEA.HI R120, R3, R120, RZ, 0x7 ;  /* 0x0000007803787211 */ /* 0x000fe400078f38ff */
[C---:B------:R-:W-:Y:S01]  /*0650*/  LOP3.LUT R3, R108.reuse, 0x80, RZ, 0xc0, !PT ;  /* 0x000000806c037812 */ /* 0x040fe200078ec0ff */
[----:B------:R-:W3:Y:S01]  /*0660*/  I2F.RP R0, R2 ;  /* 0x0000000200007306 */ /* 0x000ee20000209400 */
[----:B------:R-:W-:-:S02]  /*0670*/  LOP3.LUT R98, R108, 0x7f, RZ, 0xc0, !PT ;  /* 0x0000007f6c627812 */ /* 0x000fc400078ec0ff */
[----:B------:R-:W-:Y:S02]  /*0680*/  LEA.HI R14, R3, R100, RZ, 0x19 ;  /* 0x00000064030e7211 */ /* 0x000fe400078fc8ff */
[----:B------:R-:W-:Y:S01]  /*0690*/  LOP3.LUT R69, R101, 0x30, RZ, 0xc0, !PT ;  /* 0x0000003065457812 */ /* 0x000fe200078ec0ff */
[----:B------:R-:W-:Y:S01]  /*06a0*/  IMAD.SHL.U32 R97, R98, 0x2, RZ ;  /* 0x0000000262617824 */ /* 0x000fe200078e00ff */
[----:B------:R-:W-:Y:S01]  /*06b0*/  IABS R67, R14 ;  /* 0x0000000e00437213 */ /* 0x000fe20000000000 */
[----:B-1----:R-:W1:Y:S01]  /*06c0*/  MUFU.RCP R8, R8 ;  /* 0x0000000800087308 */ /* 0x002e620000001000 */
[----:B------:R-:W-:Y:S01]  /*06d0*/  VIADD R16, R14, 0x3c ;  /* 0x0000003c0e107836 */ /* 0x000fe20000000000 */
[----:B------:R-:W-:Y:S01]  /*06e0*/  LEA.HI R106, R108, 0x58, RZ, 0x1b ;  /* 0x000000586c6a7811 */ /* 0x000fe200078fd8ff */
[C---:B------:R-:W-:Y:S01]  /*06f0*/  VIADD R19, R14.reuse, 0x38 ;  /* 0x000000380e137836 */ /* 0x040fe20000000000 */
[C---:B------:R-:W-:Y:S01]  /*0700*/  LOP3.LUT R109, R103.reuse, 0x8, RZ, 0xfc, !PT ;  /* 0x00000008676d7812 */ /* 0x040fe200078efcff */
[C---:B------:R-:W-:Y:S01]  /*0710*/  VIADD R18, R14.reuse, 0x3a ;  /* 0x0000003a0e127836 */ /* 0x040fe20000000000 */
[C---:B------:R-:W-:Y:S01]  /*0720*/  LOP3.LUT R110, R103.reuse, 0x10, RZ, 0xfc, !PT ;  /* 0x00000010676e7812 */ /* 0x040fe200078efcff */
[C---:B------:R-:W-:Y:S01]  /*0730*/  VIADD R20, R14.reuse, 0x34 ;  /* 0x000000340e147836 */ /* 0x040fe20000000000 */
[----:B---3--:R-:W3:Y:S01]  /*0740*/  MUFU.RCP R0, R0 ;  /* 0x0000000000007308 */ /* 0x008ee20000001000 */
[----:B------:R-:W-:Y:S01]  /*0750*/  IABS R13, R19 ;  /* 0x00000013000d7213 */ /* 0x000fe20000000000 */
[C---:B------:R-:W-:Y:S01]  /*0760*/  VIADD R22, R14.reuse, 0x32 ;  /* 0x000000320e167836 */ /* 0x040fe20000000000 */
[----:B------:R-:W-:Y:S01]  /*0770*/  IABS R11, R18 ;  /* 0x00000012000b7213 */ /* 0x000fe20000000000 */
[C---:B------:R-:W-:Y:S01]  /*0780*/  VIADD R24, R14.reuse, 0x26 ;  /* 0x000000260e187836 */ /* 0x040fe20000000000 */
[C---:B------:R-:W-:Y:S01]  /*0790*/  LOP3.LUT R111, R103.reuse, 0x20, RZ, 0xfc, !PT ;  /* 0x00000020676f7812 */ /* 0x040fe200078efcff */
[----:B------:R-:W-:Y:S01]  /*07a0*/  VIADD R26, R14, 0x2 ;  /* 0x000000020e1a7836 */ /* 0x000fe20000000000 */
[----:B------:R-:W-:Y:S01]  /*07b0*/  IABS R17, R22 ;  /* 0x0000001600117213 */ /* 0x000fe20000000000 */
[----:B------:R-:W-:Y:S01]  /*07c0*/  IMAD R69, R12, 0x40, R69 ;  /* 0x000000400c457824 */ /* 0x000fe200078e0245 */
[----:B------:R-:W-:Y:S01]  /*07d0*/  IABS R29, R24 ;  /* 0x00000018001d7213 */ /* 0x000fe20000000000 */
[----:B-1----:R-:W-:Y:S01]  /*07e0*/  VIADD R6, R8, 0xffffffe ;  /* 0x0ffffffe08067836 */ /* 0x002fe20000000000 */
[----:B------:R-:W-:Y:S01]  /*07f0*/  IABS R8, R16 ;  /* 0x0000001000087213 */ /* 0x000fe20000000000 */
[----:B--2---:R-:W-:Y:S01]  /*0800*/  IMAD R121, R98, R123, RZ ;  /* 0x0000007b62797224 */ /* 0x004fe200078e02ff */
[C---:B------:R-:W-:Y:S01]  /*0810*/  LOP3.LUT R112, R103.reuse, 0x28, RZ, 0xfc, !PT ;  /* 0x0000002867707812 */ /* 0x040fe200078efcff */
[----:B------:R1:W2:Y:S01]  /*0820*/  F2I.FTZ.U32.TRUNC.NTZ R7, R6 ;  /* 0x0000000600077305 */ /* 0x0002a2000021f000 */
[----:B------:R-:W-:Y:S01]  /*0830*/  LOP3.LUT R113, R103, 0x30, RZ, 0xfc, !PT ;  /* 0x0000003067717812 */ /* 0x000fe200078efcff */
[----:B------:R-:W-:Y:S01]  /*0840*/  IMAD.SHL.U32 R123, R123, 0x80, RZ ;  /* 0x000000807b7b7824 */ /* 0x000fe200078e00ff */
[----:B------:R-:W-:Y:S01]  /*0850*/  LOP3.LUT R114, R103, 0x40, RZ, 0xfc, !PT ;  /* 0x0000004067727812 */ /* 0x000fe200078efcff */
[----:B---3--:R-:W-:Y:S01]  /*0860*/  VIADD R4, R0, 0xffffffe ;  /* 0x0ffffffe00047836 */ /* 0x008fe20000000000 */
[----:B------:R-:W-:-:S02]  /*0870*/  SHF.R.U32.HI R0, RZ, 0x2, R108 ;  /* 0x00000002ff007819 */ /* 0x000fc4000001166c */
[C---:B------:R-:W-:Y:S01]  /*0880*/  LOP3.LUT R115, R103.reuse, 0x48, RZ, 0xfc, !PT ;  /* 0x0000004867737812 */ /* 0x040fe200078efcff */
[----:B------:R-:W3:Y:S01]  /*0890*/  F2I.FTZ.U32.TRUNC.NTZ R5, R4 ;  /* 0x0000000400057305 */ /* 0x000ee2000021f000 */
[----:B-1----:R-:W-:Y:S01]  /*08a0*/  IMAD.MOV.U32 R6, RZ, RZ, RZ ;  /* 0x000000ffff067224 */ /* 0x002fe200078e00ff */
[C---:B------:R-:W-:Y:S02]  /*08b0*/  LOP3.LUT R116, R103.reuse, 0x50, RZ, 0xfc, !PT ;  /* 0x0000005067747812 */ /* 0x040fe400078efcff */
[C---:B------:R-:W-:Y:S02]  /*08c0*/  LOP3.LUT R117, R103.reuse, 0x60, RZ, 0xfc, !PT ;  /* 0x0000006067757812 */ /* 0x040fe400078efcff */
[C---:B------:R-:W-:Y:S01]  /*08d0*/  LOP3.LUT R118, R103.reuse, 0x68, RZ, 0xfc, !PT ;  /* 0x0000006867767812 */ /* 0x040fe200078efcff */
[----:B--2---:R-:W-:Y:S01]  /*08e0*/  IMAD.MOV R10, RZ, RZ, -R7 ;  /* 0x000000ffff0a7224 */ /* 0x004fe200078e0a07 */
[----:B------:R-:W-:Y:S02]  /*08f0*/  LOP3.LUT R119, R103, 0x70, RZ, 0xfc, !PT ;  /* 0x0000007067777812 */ /* 0x000fe400078efcff */
[----:B------:R-:W-:Y:S01]  /*0900*/  SHF.R.S32.HI R120, RZ, 0x7, R120 ;  /* 0x00000007ff787819 */ /* 0x000fe20000011478 */
[----:B------:R-:W-:Y:S01]  /*0910*/  IMAD R9, R10, R15, RZ ;  /* 0x0000000f0a097224 */ /* 0x000fe200078e02ff */
[----:B------:R-:W-:-:S03]  /*0920*/  IABS R10, R104 ;  /* 0x00000068000a7213 */ /* 0x000fc60000000000 */
[----:B------:R-:W-:-:S04]  /*0930*/  IMAD.HI.U32 R7, R7, R9, R6 ;  /* 0x0000000907077227 */ /* 0x000fc800078e0006 */
[----:B------:R-:W-:Y:S02]  /*0940*/  IMAD.SHL.U32 R6, R108, 0x2, RZ ;  /* 0x000000026c067824 */ /* 0x000fe400078e00ff */
[----:B---3--:R-:W-:Y:S02]  /*0950*/  IMAD.MOV R9, RZ, RZ, -R5 ;  /* 0x000000ffff097224 */ /* 0x008fe400078e0a05 */
[----:B------:R-:W-:Y:S01]  /*0960*/  IMAD.HI.U32 R7, R7, R10, RZ ;  /* 0x0000000a07077227 */ /* 0x000fe200078e00ff */
[C---:B------:R-:W-:Y:S02]  /*0970*/  LOP3.LUT R99, R6.reuse, 0x1fe, RZ, 0xc0, !PT ;  /* 0x000001fe06637812 */ /* 0x040fe400078ec0ff */
[----:B------:R-:W-:Y:S01]  /*0980*/  LOP3.LUT R4, R6, 0x10, RZ, 0xc0, !PT ;  /* 0x0000001006047812 */ /* 0x000fe200078ec0ff */
[----:B------:R-:W-:Y:S01]  /*0990*/  IMAD.MOV R7, RZ, RZ, -R7 ;  /* 0x000000ffff077224 */ /* 0x000fe200078e0a07 */
[----:B------:R-:W-:Y:S02]  /*09a0*/  LOP3.LUT R99, R99, 0x30, R0, 0x78, !PT ;  /* 0x0000003063637812 */ /* 0x000fe400078e7800 */
[----:B------:R-:W-:Y:S01]  /*09b0*/  LEA.HI R0, R3, R4, RZ, 0x1e ;  /* 0x0000000403007211 */ /* 0x000fe200078ff0ff */
[----:B------:R-:W-:-:S02]  /*09c0*/  IMAD R3, R9, R2, RZ ;  /* 0x0000000209037224 */ /* 0x000fc400078e02ff */
[----:B------:R-:W-:Y:S01]  /*09d0*/  IMAD.MOV.U32 R4, RZ, RZ, RZ ;  /* 0x000000ffff047224 */ /* 0x000fe200078e00ff */
[----:B------:R-:W-:Y:S01]  /*09e0*/  LOP3.LUT R69, R69, R0, RZ, 0x3c, !PT ;  /* 0x0000000045457212 */ /* 0x000fe200078e3cff */
[----:B------:R-:W-:Y:S01]  /*09f0*/  VIADD R9, R14, 0x3e ;  /* 0x0000003e0e097836 */ /* 0x000fe20000000000 */
[----:B------:R-:W-:Y:S01]  /*0a00*/  LOP3.LUT R0, R102, 0x200, RZ, 0xc0, !PT ;  /* 0x0000020066007812 */ /* 0x000fe200078ec0ff */
[----:B------:R-:W-:-:S03]  /*0a10*/  IMAD.HI.U32 R5, R5, R3, R4 ;  /* 0x0000000305057227 */ /* 0x000fc600078e0004 */
[----:B------:R-:W-:Y:S01]  /*0a20*/  ISETP.GE.AND P3, PT, R9, RZ, PT ;  /* 0x000000ff0900720c */ /* 0x000fe20003f66270 */
[----:B------:R-:W-:Y:S01]  /*0a30*/  IMAD R10, R15, R7, R10 ;  /* 0x000000070f0a7224 */ /* 0x000fe200078e020a */
[----:B------:R-:W-:Y:S01]  /*0a40*/  IABS R7, R9 ;  /* 0x0000000900077213 */ /* 0x000fe20000000000 */
[----:B------:R-:W-:Y:S01]  /*0a50*/  IMAD.SHL.U32 R3, R12, 0x10, RZ ;  /* 0x000000100c037824 */ /* 0x000fe200078e00ff */
[----:B------:R-:W-:Y:S01]  /*0a60*/  IADD3 R0, PT, PT, R69, UR4, R0 ;  /* 0x0000000445007c10 */ /* 0x000fe2000fffe000 */
[----:B------:R-:W-:Y:S01]  /*0a70*/  IMAD.HI.U32 R4, R5, R8, RZ ;  /* 0x0000000805047227 */ /* 0x000fe200078e00ff */
[----:B------:R-:W-:Y:S02]  /*0a80*/  ISETP.GT.U32.AND P1, PT, R15, R10, PT ;  /* 0x0000000a0f00720c */ /* 0x000fe40003f24070 */
[----:B------:R-:W-:Y:S01]  /*0a90*/  LOP3.LUT R96, R3, 0x30, R6, 0x78, !PT ;  /* 0x0000003003607812 */ /* 0x000fe200078e7806 */
[----:B------:R-:W-:-:S04]  /*0aa0*/  IMAD.HI.U32 R3, R5, R7, RZ ;  /* 0x0000000705037227 */ /* 0x000fc800078e00ff */
[----:B------:R-:W-:Y:S02]  /*0ab0*/  IMAD.MOV R3, RZ, RZ, -R3 ;  /* 0x000000ffff037224 */ /* 0x000fe400078e0a03 */
[----:B------:R-:W-:Y:S02]  /*0ac0*/  IMAD.MOV R9, RZ, RZ, -R4 ;  /* 0x000000ffff097224 */ /* 0x000fe400078e0a04 */
[----:B------:R-:W-:Y:S02]  /*0ad0*/  IMAD R3, R2, R3, R7 ;  /* 0x0000000302037224 */ /* 0x000fe400078e0207 */
[----:B------:R-:W-:-:S03]  /*0ae0*/  IMAD.HI.U32 R7, R5, R13, RZ ;  /* 0x0000000d05077227 */ /* 0x000fc600078e00ff */
[----:B------:R-:W-:Y:S01]  /*0af0*/  ISETP.GT.U32.AND P5, PT, R2, R3, PT ;  /* 0x000000030200720c */ /* 0x000fe20003fa4070 */
[----:B------:R-:W-:Y:S01]  /*0b00*/  @!P1 IMAD.IADD R10, R10, 0x1, -R15 ;  /* 0x000000010a0a9824 */ /* 0x000fe200078e0a0f */
[----:B------:R-:W-:Y:S01]  /*0b10*/  ISETP.GE.AND P1, PT, R16, RZ, PT ;  /* 0x000000ff1000720c */ /* 0x000fe20003f26270 */
[----:B------:R-:W-:Y:S02]  /*0b20*/  IMAD.MOV R4, RZ, RZ, -R7 ;  /* 0x000000ffff047224 */ /* 0x000fe400078e0a07 */
[----:B------:R-:W-:Y:S01]  /*0b30*/  IMAD R7, R2, R9, R8 ;  /* 0x0000000902077224 */ /* 0x000fe200078e0208 */
[----:B------:R-:W-:Y:S01]  /*0b40*/  ISETP.GT.U32.AND P2, PT, R15, R10, PT ;  /* 0x0000000a0f00720c */ /* 0x000fe20003f44070 */
[----:B------:R-:W-:-:S03]  /*0b50*/  IMAD.HI.U32 R6, R5, R11, RZ ;  /* 0x0000000b05067227 */ /* 0x000fc600078e00ff */
[----:B------:R-:W-:Y:S01]  /*0b60*/  ISETP.GT.U32.AND P4, PT, R2, R7, PT ;  /* 0x000000070200720c */ /* 0x000fe20003f84070 */
[----:B------:R-:W-:Y:S01]  /*0b70*/  VIADD R16, R14, 0x36 ;  /* 0x000000360e107836 */ /* 0x000fe20000000000 */
[----:B------:R-:W-:Y:S01]  /*0b80*/  IADD3 R6, PT, PT, -R6, RZ, RZ ;  /* 0x000000ff06067210 */ /* 0x000fe20007ffe1ff */
[----:B------:R-:W-:Y:S01]  /*0b90*/  @!P5 IMAD.IADD R3, R3, 0x1, -R2 ;  /* 0x000000010303d824 */ /* 0x000fe200078e0a02 */
[----:B------:R-:W-:-:S03]  /*0ba0*/  ISETP.GE.AND P5, PT, R104, RZ, PT ;  /* 0x000000ff6800720c */ /* 0x000fc60003fa6270 */
[C---:B------:R-:W-:Y:S01]  /*0bb0*/  IMAD R9, R2.reuse, R6, R11 ;  /* 0x0000000602097224 */ /* 0x040fe200078e020b */
[----:B------:R-:W-:Y:S01]  /*0bc0*/  ISETP.GT.U32.AND P6, PT, R2, R3, PT ;  /* 0x000000030200720c */ /* 0x000fe20003fc4070 */
[----:B------:R-:W-:Y:S01]  /*0bd0*/  @!P2 IMAD.IADD R10, R10, 0x1, -R15 ;  /* 0x000000010a0aa824 */ /* 0x000fe200078e0a0f */
[----:B------:R-:W-:Y:S01]  /*0be0*/  IABS R15, R20 ;  /* 0x00000014000f7213 */ /* 0x000fe20000000000 */
[C---:B------:R-:W-:Y:S01]  /*0bf0*/  IMAD R11, R2.reuse, R4, R13 ;  /* 0x00000004020b7224 */ /* 0x040fe200078e020d */
[----:B------:R-:W-:Y:S01]  /*0c00*/  ISETP.GT.U32.AND P2, PT, R2, R9, PT ;  /* 0x000000090200720c */ /* 0x000fe20003f44070 */
[----:B------:R-:W-:Y:S01]  /*0c10*/  @!P4 IMAD.IADD R7, R7, 0x1, -R2 ;  /* 0x000000010707c824 */ /* 0x000fe200078e0a02 */
[----:B------:R-:W-:Y:S01]  /*0c20*/  IABS R13, R16 ;  /* 0x00000010000d7213 */ /* 0x000fe20000000000 */
[----:B------:R-:W-:Y:S01]  /*0c30*/  IMAD.MOV.U32 R4, RZ, RZ, R10 ;  /* 0x000000ffff047224 */ /* 0x000fe200078e000a */
[----:B------:R-:W-:Y:S01]  /*0c40*/  ISETP.NE.AND P4, PT, R50, RZ, PT ;  /* 0x000000ff3200720c */ /* 0x000fe20003f85270 */
[----:B------:R-:W-:-:S04]  /*0c50*/  IMAD.HI.U32 R8, R5, R15, RZ ;  /* 0x0000000f05087227 */ /* 0x000fc800078e00ff */
[----:B------:R-:W-:Y:S01]  /*0c60*/  @!P5 IMAD.MOV R4, RZ, RZ, -R4 ;  /* 0x000000ffff04d224 */ /* 0x000fe200078e0a04 */
[----:B------:R-:W-:Y:S01]  /*0c70*/  ISETP.GT.U32.AND P5, PT, R2, R7, PT ;  /* 0x000000070200720c */ /* 0x000fe20003fa4070 */
[----:B------:R-:W-:-:S04]  /*0c80*/  IMAD.HI.U32 R6, R5, R13, RZ ;  /* 0x0000000d05067227 */ /* 0x000fc800078e00ff */
[----:B------:R-:W-:Y:S02]  /*0c90*/  IMAD.MOV R8, RZ, RZ, -R8 ;  /* 0x000000ffff087224 */ /* 0x000fe400078e0a08 */
[----:B------:R-:W-:Y:S01]  /*0ca0*/  IMAD.MOV R6, RZ, RZ, -R6 ;  /* 0x000000ffff067224 */ /* 0x000fe200078e0a06 */
[----:B------:R-:W-:Y:S01]  /*0cb0*/  @!P4 LOP3.LUT R4, RZ, R50, RZ, 0x33, !PT ;  /* 0x00000032ff04c212 */ /* 0x000fe200078e33ff */
[--C-:B------:R-:W-:Y:S02]  /*0cc0*/  @!P2 IMAD.IADD R9, R9, 0x1, -R2.reuse ;  /* 0x000000010909a824 */ /* 0x100fe400078e0a02 */
[C---:B------:R-:W-:Y:S02]  /*0cd0*/  IMAD R15, R2.reuse, R8, R15 ;  /* 0x00000008020f7224 */ /* 0x040fe400078e020f */
[C---:B------:R-:W-:Y:S01]  /*0ce0*/  IMAD R13, R2.reuse, R6, R13 ;  /* 0x00000006020d7224 */ /* 0x040fe200078e020d */
[C---:B------:R-:W-:Y:S01]  /*0cf0*/  ISETP.GT.U32.AND P2, PT, R2.reuse, R9, PT ;  /* 0x000000090200720c */ /* 0x040fe20003f44070 */
[--C-:B------:R-:W-:Y:S01]  /*0d00*/  @!P6 IMAD.IADD R3, R3, 0x1, -R2.reuse ;  /* 0x000000010303e824 */ /* 0x100fe200078e0a02 */
[C---:B------:R-:W-:Y:S01]  /*0d10*/  ISETP.GT.U32.AND P6, PT, R2.reuse, R11, PT ;  /* 0x0000000b0200720c */ /* 0x040fe20003fc4070 */
[----:B------:R-:W-:Y:S01]  /*0d20*/  @!P5 IMAD.IADD R7, R7, 0x1, -R2 ;  /* 0x000000010707d824 */ /* 0x000fe200078e0a02 */
[----:B------:R-:W-:Y:S01]  /*0d30*/  ISETP.GT.U32.AND P5, PT, R2, R15, PT ;  /* 0x0000000f0200720c */ /* 0x000fe20003fa4070 */
[----:B------:R-:W-:Y:S01]  /*0d40*/  VIADD R10, R14, 0x30 ;  /* 0x000000300e0a7836 */ /* 0x000fe20000000000 */
[----:B------:R-:W-:Y:S01]  /*0d50*/  ISETP.GT.U32.AND P4, PT, R2, R13, PT ;  /* 0x0000000d0200720c */ /* 0x000fe20003f84070 */
[----:B------:R-:W-:Y:S01]  /*0d60*/  IMAD.HI.U32 R6, R5, R17, RZ ;  /* 0x0000001105067227 */ /* 0x000fe200078e00ff */
[----:B------:R-:W-:-:S03]  /*0d70*/  @!P1 IADD3 R7, PT, PT, -R7, RZ, RZ ;  /* 0x000000ff07079210 */ /* 0x000fc60007ffe1ff */
[----:B------:R-:W-:Y:S01]  /*0d80*/  @!P3 IMAD.MOV R3, RZ, RZ, -R3 ;  /* 0x000000ffff03b224 */ /* 0x000fe200078e0a03 */
[----:B------:R-:W-:Y:S01]  /*0d90*/  ISETP.GE.AND P3, PT, R18, RZ, PT ;  /* 0x000000ff1200720c */ /* 0x000fe20003f66270 */
[--C-:B------:R-:W-:Y:S01]  /*0da0*/  @!P2 IMAD.IADD R9, R9, 0x1, -R2.reuse ;  /* 0x000000010909a824 */ /* 0x100fe200078e0a02 */
[----:B------:R-:W-:Y:S01]  /*0db0*/  ISETP.GE.AND P2, PT, R19, RZ, PT ;  /* 0x000000ff1300720c */ /* 0x000fe20003f46270 */
[--C-:B------:R-:W-:Y:S01]  /*0dc0*/  @!P6 IMAD.IADD R11, R11, 0x1, -R2.reuse ;  /* 0x000000010b0be824 */ /* 0x100fe200078e0a02 */
[----:B------:R-:W-:Y:S01]  /*0dd0*/  ISETP.GE.AND P6, PT, R16, RZ, PT ;  /* 0x000000ff1000720c */ /* 0x000fe20003fc6270 */
[----:B------:R-:W-:Y:S01]  /*0de0*/  @!P5 IMAD.IADD R15, R15, 0x1, -R2 ;  /* 0x000000010f0fd824 */ /* 0x000fe200078e0a02 */
[----:B------:R-:W-:Y:S01]  /*0df0*/  IABS R19, R10 ;  /* 0x0000000a00137213 */ /* 0x000fe20000000000 */
[----:B------:R-:W-:Y:S02]  /*0e00*/  IMAD.MOV R6, RZ, RZ, -R6 ;  /* 0x000000ffff067224 */ /* 0x000fe400078e0a06 */
[----:B------:R-:W-:Y:S01]  /*0e10*/  VIADD R16, R14, 0x2e ;  /* 0x0000002e0e107836 */ /* 0x000fe20000000000 */
[C---:B------:R-:W-:Y:S01]  /*0e20*/  ISETP.GT.U32.AND P5, PT, R2.reuse, R15, PT ;  /* 0x0000000f0200720c */ /* 0x040fe20003fa4070 */
[----:B------:R-:W-:Y:S01]  /*0e30*/  @!P4 IMAD.IADD R13, R13, 0x1, -R2 ;  /* 0x000000010d0dc824 */ /* 0x000fe200078e0a02 */
[C---:B------:R-:W-:Y:S01]  /*0e40*/  ISETP.GT.U32.AND P4, PT, R2.reuse, R11, PT ;  /* 0x0000000b0200720c */ /* 0x040fe20003f84070 */
[C---:B------:R-:W-:Y:S01]  /*0e50*/  IMAD R17, R2.reuse, R6, R17 ;  /* 0x0000000602117224 */ /* 0x040fe200078e0211 */
[----:B------:R-:W-:Y:S01]  /*0e60*/  IABS R21, R16 ;  /* 0x0000001000157213 */ /* 0x000fe20000000000 */
[----:B------:R-:W-:Y:S01]  /*0e70*/  IMAD.HI.U32 R6, R5, R19, RZ ;  /* 0x0000001305067227 */ /* 0x000fe200078e00ff */
[----:B------:R-:W-:-:S03]  /*0e80*/  ISETP.GT.U32.AND P1, PT, R2, R13, PT ;  /* 0x0000000d0200720c */ /* 0x000fc60003f24070 */
[----:B------:R-:W-:Y:S02]  /*0e90*/  IMAD.MOV R8, RZ, RZ, -R6 ;  /* 0x000000ffff087224 */ /* 0x000fe400078e0a06 */
[----:B------:R-:W-:-:S04]  /*0ea0*/  IMAD.HI.U32 R6, R5, R21, RZ ;  /* 0x0000001505067227 */ /* 0x000fc800078e00ff */
[----:B------:R-:W-:Y:S01]  /*0eb0*/  @!P3 IMAD.MOV R9, RZ, RZ, -R9 ;  /* 0x000000ffff09b224 */ /* 0x000fe200078e0a09 */
[C---:B------:R-:W-:Y:S01]  /*0ec0*/  ISETP.GT.U32.AND P3, PT, R2.reuse, R17, PT ;  /* 0x000000110200720c */ /* 0x040fe20003f64070 */
[C---:B------:R-:W-:Y:S02]  /*0ed0*/  IMAD R19, R2.reuse, R8, R19 ;  /* 0x0000000802137224 */ /* 0x040fe400078e0213 */
[----:B------:R-:W-:Y:S02]  /*0ee0*/  IMAD.MOV R6, RZ, RZ, -R6 ;  /* 0x000000ffff067224 */ /* 0x000fe400078e0a06 */
[--C-:B------:R-:W-:Y:S01]  /*0ef0*/  @!P5 IMAD.IADD R15, R15, 0x1, -R2.reuse ;  /* 0x000000010f0fd824 */ /* 0x100fe200078e0a02 */
[----:B------:R-:W-:Y:S01]  /*0f00*/  ISETP.GT.U32.AND P5, PT, R2, R19, PT ;  /* 0x000000130200720c */ /* 0x000fe20003fa4070 */
[----:B------:R-:W-:Y:S01]  /*0f10*/  @!P1 IMAD.IADD R13, R13, 0x1, -R2 ;  /* 0x000000010d0d9824 */ /* 0x000fe200078e0a02 */
[----:B------:R-:W-:Y:S01]  /*0f20*/  ISETP.GE.AND P1, PT, R22, RZ, PT ;  /* 0x000000ff1600720c */ /* 0x000fe20003f26270 */
[----:B------:R-:W-:-:S02]  /*0f30*/  IMAD R21, R2, R6, R21 ;  /* 0x0000000602157224 */ /* 0x000fc400078e0215 */
[----:B------:R-:W-:Y:S02]  /*0f40*/  VIADD R18, R14, 0x2c ;  /* 0x0000002c0e127836 */ /* 0x000fe40000000000 */
[----:B------:R-:W-:Y:S01]  /*0f50*/  @!P6 IMAD.MOV R13, RZ, RZ, -R13 ;  /* 0x000000ffff0de224 */ /* 0x000fe200078e0a0d */
[----:B------:R-:W-:Y:S01]  /*0f60*/  ISETP.GT.U32.AND P6, PT, R2, R21, PT ;  /* 0x000000150200720c */ /* 0x000fe20003fc4070 */
[--C-:B------:R-:W-:Y:S01]  /*0f70*/  @!P3 IMAD.IADD R17, R17, 0x1, -R2.reuse ;  /* 0x000000011111b824 */ /* 0x100fe200078e0a02 */
[----:B------:R-:W-:Y:S01]  /*0f80*/  IABS R23, R18 ;  /* 0x0000001200177213 */ /* 0x000fe20000000000 */
[--C-:B------:R-:W-:Y:S01]  /*0f90*/  @!P4 IMAD.IADD R11, R11, 0x1, -R2.reuse ;  /* 0x000000010b0bc824 */ /* 0x100fe200078e0a02 */
[----:B------:R-:W-:Y:S01]  /*0fa0*/  ISETP.GE.AND P4, PT, R20, RZ, PT ;  /* 0x000000ff1400720c */ /* 0x000fe20003f86270 */
[----:B------:R-:W-:Y:S01]  /*0fb0*/  VIADD R20, R14, 0x2a ;  /* 0x0000002a0e147836 */ /* 0x000fe20000000000 */
[----:B------:R-:W-:Y:S01]  /*0fc0*/  ISETP.GE.AND P3, PT, R10, RZ, PT ;  /* 0x000000ff0a00720c */ /* 0x000fe20003f66270 */
[----:B------:R-:W-:Y:S01]  /*0fd0*/  @!P5 IMAD.IADD R19, R19, 0x1, -R2 ;  /* 0x000000011313d824 */ /* 0x000fe200078e0a02 */
[----:B------:R-:W-:Y:S01]  /*0fe0*/  ISETP.GT.U32.AND P5, PT, R2, R17, PT ;  /* 0x000000110200720c */ /* 0x000fe20003fa4070 */
[----:B------:R-:W-:Y:S01]  /*0ff0*/  VIADD R22, R14, 0x28 ;  /* 0x000000280e167836 */ /* 0x000fe20000000000 */
[----:B------:R-:W-:Y:S01]  /*1000*/  IABS R25, R20 ;  /* 0x0000001400197213 */ /* 0x000fe20000000000 */
[----:B------:R-:W-:-:S03]  /*1010*/  IMAD.HI.U32 R6, R5, R23, RZ ;  /* 0x0000001705067227 */ /* 0x000fc600078e00ff */
[----:B------:R-:W-:Y:S01]  /*1020*/  IABS R27, R22 ;  /* 0x00000016001b7213 */ /* 0x000fe20000000000 */
[----:B------:R-:W-:Y:S02]  /*1030*/  IMAD.MOV R6, RZ, RZ, -R6 ;  /* 0x000000ffff067224 */ /* 0x000fe400078e0a06 */
[----:B------:R-:W-:Y:S02]  /*1040*/  @!P6 IMAD.IADD R21, R21, 0x1, -R2 ;  /* 0x000000011515e824 */ /* 0x000fe400078e0a02 */
[C---:B------:R-:W-:Y:S02]  /*1050*/  IMAD R23, R2.reuse, R6, R23 ;  /* 0x0000000602177224 */ /* 0x040fe400078e0217 */
[----:B------:R-:W-:Y:S01]  /*1060*/  IMAD.HI.U32 R6, R5, R25, RZ ;  /* 0x0000001905067227 */ /* 0x000fe200078e00ff */
[----:B------:R-:W-:-:S03]  /*1070*/  ISETP.GT.U32.AND P6, PT, R2, R21, PT ;  /* 0x000000150200720c */ /* 0x000fc60003fc4070 */
[----:B------:R-:W-:-:S04]  /*1080*/  IMAD.HI.U32 R8, R5, R27, RZ ;  /* 0x0000001b05087227 */ /* 0x000fc800078e00ff */
[----:B------:R-:W-:Y:S01]  /*1090*/  @!P4 IMAD.MOV R15, RZ, RZ, -R15 ;  /* 0x000000ffff0fc224 */ /* 0x000fe200078e0a0f */
[----:B------:R-:W-:Y:S01]  /*10a0*/  ISETP.GE.AND P4, PT, R16, RZ, PT ;  /* 0x000000ff1000720c */ /* 0x000fe20003f86270 */
[----:B------:R-:W-:Y:S01]  /*10b0*/  @!P5 IMAD.IADD R17, R17, 0x1, -R2 ;  /* 0x000000011111d824 */ /* 0x000fe200078e0a02 */
[----:B------:R-:W-:Y:S01]  /*10c0*/  ISETP.GT.U32.AND P5, PT, R2, R23, PT ;  /* 0x000000170200720c */ /* 0x000fe20003fa4070 */
[----:B------:R-:W-:Y:S01]  /*10d0*/  IMAD.MOV R10, RZ, RZ, -R6 ;  /* 0x000000ffff0a7224 */ /* 0x000fe200078e0a06 */
[----:B------:R-:W-:Y:S01]  /*10e0*/  IADD3 R16, PT, PT, R14, 0x24, RZ ;  /* 0x000000240e107810 */ /* 0x000fe20007ffe0ff */
[----:B------:R-:W-:-:S03]  /*10f0*/  IMAD.HI.U32 R6, R5, R29, RZ ;  /* 0x0000001d05067227 */ /* 0x000fc600078e00ff */
[----:B------:R-:W-:Y:S01]  /*1100*/  IABS R31, R16 ;  /* 0x00000010001f7213 */ /* 0x000fe20000000000 */
[----:B------:R-:W-:Y:S02]  /*1110*/  IMAD.MOV R8, RZ, RZ, -R8 ;  /* 0x000000ffff087224 */ /* 0x000fe400078e0a08 */
[----:B------:R-:W-:Y:S02]  /*1120*/  IMAD.MOV R6, RZ, RZ, -R6 ;  /* 0x000000ffff067224 */ /* 0x000fe400078e0a06 */
[C---:B------:R-:W-:Y:S02]  /*1130*/  IMAD R27, R2.reuse, R8, R27 ;  /* 0x00000008021b7224 */ /* 0x040fe400078e021b */
[C---:B------:R-:W-:Y:S02]  /*1140*/  IMAD R29, R2.reuse, R6, R29 ;  /* 0x00000006021d7224 */ /* 0x040fe400078e021d */
[----:B------:R-:W-:Y:S01]  /*1150*/  @!P6 IMAD.IADD R21, R21, 0x1, -R2 ;  /* 0x000000011515e824 */ /* 0x000fe200078e0a02 */
[C---:B------:R-:W-:Y:S01]  /*1160*/  ISETP.GT.U32.AND P6, PT, R2.reuse, R27, PT ;  /* 0x0000001b0200720c */ /* 0x040fe20003fc4070 */
[----:B------:R-:W-:-:S02]  /*1170*/  IMAD R25, R2, R10, R25 ;  /* 0x0000000a02197224 */ /* 0x000fc400078e0219 */
[----:B------:R-:W-:Y:S01]  /*1180*/  @!P4 IMAD.MOV R21, RZ, RZ, -R21 ;  /* 0x000000ffff15c224 */ /* 0x000fe200078e0a15 */
[C---:B------:R-:W-:Y:S01]  /*1190*/  ISETP.GT.U32.AND P4, PT, R2.reuse, R29, PT ;  /* 0x0000001d0200720c */ /* 0x040fe20003f84070 */
[----:B------:R-:W-:Y:S01]  /*11a0*/  @!P5 IMAD.IADD R23, R23, 0x1, -R2 ;  /* 0x000000011717d824 */ /* 0x000fe200078e0a02 */
[----:B------:R-:W-:Y:S01]  /*11b0*/  ISETP.GT.U32.AND P5, PT, R2, R25, PT ;  /* 0x000000190200720c */ /* 0x000fe20003fa4070 */
[----:B------:R-:W-:Y:S02]  /*11c0*/  VIADD R10, R14, 0x22 ;  /* 0x000000220e0a7836 */ /* 0x000fe40000000000 */
[----:B------:R-:W-:-:S03]  /*11d0*/  IMAD.HI.U32 R6, R5, R31, RZ ;  /* 0x0000001f05067227 */ /* 0x000fc600078e00ff */
[----:B------:R-:W-:Y:S01]  /*11e0*/  IABS R33, R10 ;  /* 0x0000000a00217213 */ /* 0x000fe20000000000 */
[----:B------:R-:W-:Y:S02]  /*11f0*/  @!P6 IMAD.IADD R27, R27, 0x1, -R2 ;  /* 0x000000011b1be824 */ /* 0x000fe400078e0a02 */
[----:B------:R-:W-:Y:S01]  /*1200*/  @!P2 IMAD.MOV R11, RZ, RZ, -R11 ;  /* 0x000000ffff0ba224 */ /* 0x000fe200078e0a0b */
[C---:B------:R-:W-:Y:S01]  /*1210*/  ISETP.GT.U32.AND P2, PT, R2.reuse, R19, PT ;  /* 0x000000130200720c */ /* 0x040fe20003f44070 */
[----:B------:R-:W-:Y:S02]  /*1220*/  IMAD.MOV R6, RZ, RZ, -R6 ;  /* 0x000000ffff067224 */ /* 0x000fe400078e0a06 */
[--C-:B------:R-:W-:Y:S01]  /*1230*/  @!P4 IMAD.IADD R29, R29, 0x1, -R2.reuse ;  /* 0x000000011d1dc824 */ /* 0x100fe200078e0a02 */
[----:B------:R-:W-:Y:S01]  /*1240*/  ISETP.GT.U32.AND P4, PT, R2, R27, PT ;  /* 0x0000001b0200720c */ /* 0x000fe20003f84070 */
[----:B------:R-:W-:Y:S01]  /*1250*/  @!P5 IMAD.IADD R25, R25, 0x1, -R2 ;  /* 0x000000011919d824 */ /* 0x000fe200078e0a02 */
[----:B------:R-:W-:Y:S01]  /*1260*/  ISETP.GE.AND P5, PT, R24, RZ, PT ;  /* 0x000000ff1800720c */ /* 0x000fe20003fa6270 */
[----:B------:R-:W-:-:S02]  /*1270*/  IMAD R31, R2, R6, R31 ;  /* 0x00000006021f7224 */ /* 0x000fc400078e021f */
[----:B------:R-:W-:Y:S01]  /*1280*/  IMAD.HI.U32 R6, R5, R33, RZ ;  /* 0x0000002105067227 */ /* 0x000fe200078e00ff */
[----:B------:R-:W-:-:S03]  /*1290*/  ISETP.GT.U32.AND P6, PT, R2, R25, PT ;  /* 0x000000190200720c */ /* 0x000fc60003fc4070 */
[----:B------:R-:W-:Y:S01]  /*12a0*/  @!P1 IMAD.MOV R17, RZ, RZ, -R17 ;  /* 0x000000ffff119224 */ /* 0x000fe200078e0a11 */
[----:B------:R-:W-:Y:S01]  /*12b0*/  ISETP.GT.U32.AND P1, PT, R2, R23, PT ;  /* 0x000000170200720c */ /* 0x000fe20003f24070 */
[----:B------:R-:W-:Y:S02]  /*12c0*/  IMAD.MOV R6, RZ, RZ, -R6 ;  /* 0x000000ffff067224 */ /* 0x000fe400078e0a06 */
[--C-:B------:R-:W-:Y:S01]  /*12d0*/  @!P2 IMAD.IADD R19, R19, 0x1, -R2.reuse ;  /* 0x000000011313a824 */ /* 0x100fe200078e0a02 */
[----:B------:R-:W-:Y:S01]  /*12e0*/  ISETP.GE.AND P2, PT, R18, RZ, PT ;  /* 0x000000ff1200720c */ /* 0x000fe20003f46270 */
[----:B------:R-:W-:Y:S02]  /*12f0*/  IMAD R33, R2, R6, R33 ;  /* 0x0000000602217224 */ /* 0x000fe400078e0221 */
[--C-:B------:R-:W-:Y:S02]  /*1300*/  @!P4 IMAD.IADD R27, R27, 0x1, -R2.reuse ;  /* 0x000000011b1bc824 */ /* 0x100fe400078e0a02 */
[----:B------:R-:W-:Y:S01]  /*1310*/  VIADD R18, R14, 0x20 ;  /* 0x000000200e127836 */ /* 0x000fe20000000000 */
[----:B------:R-:W-:Y:S01]  /*1320*/  ISETP.GT.U32.AND P4, PT, R2, R33, PT ;  /* 0x000000210200720c */ /* 0x000fe20003f84070 */
[----:B------:R-:W-:Y:S01]  /*1330*/  @!P3 IMAD.MOV R19, RZ, RZ, -R19 ;  /* 0x000000ffff13b224 */ /* 0x000fe200078e0a13 */
[----:B------:R-:W-:Y:S01]  /*1340*/  ISETP.GE.AND P3, PT, R20, RZ, PT ;  /* 0x000000ff1400720c */ /* 0x000fe20003f66270 */
[--C-:B------:R-:W-:Y:S01]  /*1350*/  @!P1 IMAD.IADD R23, R23, 0x1, -R2.reuse ;  /* 0x0000000117179824 */ /* 0x100fe200078e0a02 */
[----:B------:R-:W-:Y:S01]  /*1360*/  ISETP.GE.AND P1, PT, R22, RZ, PT ;  /* 0x000000ff1600720c */ /* 0x000fe20003f26270 */
[----:B------:R-:W-:Y:S01]  /*1370*/  @!P6 IMAD.IADD R25, R25, 0x1, -R2 ;  /* 0x000000011919e824 */ /* 0x000fe200078e0a02 */
[----:B------:R-:W-:Y:S01]  /*1380*/  IABS R35, R18 ;  /* 0x0000001200237213 */ /* 0x000fe20000000000 */
[----:B------:R-:W-:Y:S01]  /*1390*/  VIADD R20, R14, 0x1e ;  /* 0x0000001e0e147836 */ /* 0x000fe20000000000 */
[----:B------:R-:W-:Y:S01]  /*13a0*/  ISETP.GT.U32.AND P6, PT, R2, R31, PT ;  /* 0x0000001f0200720c */ /* 0x000fe20003fc4070 */
[----:B------:R-:W-:-:S02]  /*13b0*/  VIADD R22, R14, 0x1c ;  /* 0x0000001c0e167836 */ /* 0x000fc40000000000 */
[----:B------:R-:W-:Y:S01]  /*13c0*/  @!P2 IMAD.MOV R23, RZ, RZ, -R23 ;  /* 0x000000ffff17a224 */ /* 0x000fe200078e0a17 */
[----:B------:R-:W-:Y:S01]  /*13d0*/  ISETP.GT.U32.AND P2, PT, R2, R29, PT ;  /* 0x0000001d0200720c */ /* 0x000fe20003f44070 */
[----:B------:R-:W-:Y:S01]  /*13e0*/  IMAD.HI.U32 R6, R5, R35, RZ ;  /* 0x0000002305067227 */ /* 0x000fe200078e00ff */
[----:B------:R-:W-:Y:S02]  /*13f0*/  IABS R37, R20 ;  /* 0x0000001400257213 */ /* 0x000fe40000000000 */
[----:B------:R-:W-:Y:S01]  /*1400*/  IABS R39, R22 ;  /* 0x0000001600277213 */ /* 0x000fe20000000000 */
[----:B------:R-:W-:Y:S02]  /*1410*/  @!P4 IMAD.IADD R33, R33, 0x1, -R2 ;  /* 0x000000012121c824 */ /* 0x000fe400078e0a02 */
[----:B------:R-:W-:Y:S02]  /*1420*/  IMAD.MOV R8, RZ, RZ, -R6 ;  /* 0x000000ffff087224 */ /* 0x000fe400078e0a06 */
[----:B------:R-:W-:Y:S01]  /*1430*/  IMAD.HI.U32 R6, R5, R37, RZ ;  /* 0x0000002505067227 */ /* 0x000fe200078e00ff */
[----:B------:R-:W-:-:S02]  /*1440*/  @!P6 IADD3 R31, PT, PT, R31, -R2, RZ ;  /* 0x800000021f1fe210 */ /* 0x000fc40007ffe0ff */
[----:B------:R-:W-:Y:S01]  /*1450*/  ISETP.GE.AND P6, PT, R10, RZ, PT ;  /* 0x000000ff0a00720c */ /* 0x000fe20003fc6270 */
[----:B------:R-:W-:Y:S01]  /*1460*/  @!P1 IMAD.MOV R27, RZ, RZ, -R27 ;  /* 0x000000ffff1b9224 */ /* 0x000fe200078e0a1b */
[C---:B------:R-:W-:Y:S01]  /*1470*/  ISETP.GT.U32.AND P1, PT, R2.reuse, R33, PT ;  /* 0x000000210200720c */ /* 0x040fe20003f24070 */
[C---:B------:R-:W-:Y:S01]  /*1480*/  IMAD R35, R2.reuse, R8, R35 ;  /* 0x0000000802237224 */ /* 0x040fe200078e0223 */
[----:B------:R-:W-:Y:S01]  /*1490*/  ISETP.GT.U32.AND P4, PT, R2, R31, PT ;  /* 0x0000001f0200720c */ /* 0x000fe20003f84070 */
[----:B------:R-:W-:-:S04]  /*14a0*/  IMAD.HI.U32 R8, R5, R39, RZ ;  /* 0x0000002705087227 */ /* 0x000fc800078e00ff */
[----:B------:R-:W-:Y:S02]  /*14b0*/  IMAD.MOV R6, RZ, RZ, -R6 ;  /* 0x000000ffff067224 */ /* 0x000fe400078e0a06 */
[----:B------:R-:W-:Y:S02]  /*14c0*/  VIADD R10, R14, 0x1a ;  /* 0x0000001a0e0a7836 */ /* 0x000fe40000000000 */
[----:B------:R-:W-:Y:S02]  /*14d0*/  IMAD.MOV R8, RZ, RZ, -R8 ;  /* 0x000000ffff087224 */ /* 0x000fe400078e0a08 */
[----:B------:R-:W-:Y:S01]  /*14e0*/  @!P2 IMAD.IADD R29, R29, 0x1, -R2 ;  /* 0x000000011d1da824 */ /* 0x000fe200078e0a02 */
[----:B------:R-:W-:Y:S01]  /*14f0*/  IABS R41, R10 ;  /* 0x0000000a00297213 */ /* 0x000fe20000000000 */
[----:B------:R-:W-:Y:S01]  /*1500*/  @!P3 IMAD.MOV R25, RZ, RZ, -R25 ;  /* 0x000000ffff19b224 */ /* 0x000fe200078e0a19 */
[C---:B------:R-:W-:Y:S01]  /*1510*/  ISETP.GT.U32.AND P3, PT, R2.reuse, R35, PT ;  /* 0x000000230200720c */ /* 0x040fe20003f64070 */
[----:B------:R-:W-:Y:S01]  /*1520*/  IMAD R37, R2, R6, R37 ;  /* 0x0000000602257224 */ /* 0x000fe200078e0225 */
[----:B------:R-:W-:Y:S01]  /*1530*/  ISETP.GE.AND P2, PT, R16, RZ, PT ;  /* 0x000000ff1000720c */ /* 0x000fe20003f46270 */
[----:B------:R-:W-:-:S02]  /*1540*/  IMAD R39, R2, R8, R39 ;  /* 0x0000000802277224 */ /* 0x000fc400078e0227 */
[----:B------:R-:W-:Y:S01]  /*1550*/  @!P5 IMAD.MOV R29, RZ, RZ, -R29 ;  /* 0x000000ffff1dd224 */ /* 0x000fe200078e0a1d */
[----:B------:R-:W-:Y:S01]  /*1560*/  ISETP.GT.U32.AND P5, PT, R2, R37, PT ;  /* 0x000000250200720c */ /* 0x000fe20003fa4070 */
[----:B------:R-:W-:-:S04]  /*1570*/  IMAD.HI.U32 R6, R5, R41, RZ ;  /* 0x0000002905067227 */ /* 0x000fc800078e00ff */
[----:B------:R-:W-:Y:S01]  /*1580*/  @!P1 IMAD.IADD R33, R33, 0x1, -R2 ;  /* 0x0000000121219824 */ /* 0x000fe200078e0a02 */
[----:B------:R-:W-:Y:S01]  /*1590*/  ISETP.GT.U32.AND P1, PT, R2, R39, PT ;  /* 0x000000270200720c */ /* 0x000fe20003f24070 */
[----:B------:R-:W-:Y:S02]  /*15a0*/  IMAD.MOV R8, RZ, RZ, -R6 ;  /* 0x000000ffff087224 */ /* 0x000fe400078e0a06 */
[----:B------:R-:W-:Y:S02]  /*15b0*/  VIADD R16, R14, 0x18 ;  /* 0x000000180e107836 */ /* 0x000fe40000000000 */
[--C-:B------:R-:W-:Y:S01]  /*15c0*/  @!P3 IMAD.IADD R35, R35, 0x1, -R2.reuse ;  /* 0x000000012323b824 */ /* 0x100fe200078e0a02 */
[----:B------:R-:W-:Y:S01]  /*15d0*/  ISETP.GE.AND P3, PT, R20, RZ, PT ;  /* 0x000000ff1400720c */ /* 0x000fe20003f66270 */
[C---:B------:R-:W-:Y:S01]  /*15e0*/  IMAD R41, R2.reuse, R8, R41 ;  /* 0x0000000802297224 */ /* 0x040fe200078e0229 */
[----:B------:R-:W-:Y:S01]  /*15f0*/  IABS R43, R16 ;  /* 0x00000010002b7213 */ /* 0x000fe20000000000 */
[--C-:B------:R-:W-:Y:S01]  /*1600*/  @!P5 IMAD.IADD R37, R37, 0x1, -R2.reuse ;  /* 0x000000012525d824 */ /* 0x100fe200078e0a02 */
[C---:B------:R-:W-:Y:S01]  /*1610*/  ISETP.GT.U32.AND P5, PT, R2.reuse, R35, PT ;  /* 0x000000230200720c */ /* 0x040fe20003fa4070 */
[----:B------:R-:W-:Y:S01]  /*1620*/  @!P6 IMAD.MOV R33, RZ, RZ, -R33 ;  /* 0x000000ffff21e224 */ /* 0x000fe200078e0a21 */
[----:B------:R-:W-:Y:S01]  /*1630*/  ISETP.GT.U32.AND P6, PT, R2, R41, PT ;  /* 0x000000290200720c */ /* 0x000fe20003fc4070 */
[--C-:B------:R-:W-:Y:S01]  /*1640*/  @!P4 IMAD.IADD R31, R31, 0x1, -R2.reuse ;  /* 0x000000011f1fc824 */ /* 0x100fe200078e0a02 */
[----:B------:R-:W-:Y:S01]  /*1650*/  ISETP.GE.AND P4, PT, R18, RZ, PT ;  /* 0x000000ff1200720c */ /* 0x000fe20003f86270 */
[C---:B------:R-:W-:Y:S01]  /*1660*/  VIADD R18, R14.reuse, 0x16 ;  /* 0x000000160e127836 */ /* 0x040fe20000000000 */
[----:B------:R-:W-:Y:S01]  /*1670*/  IADD3 R20, PT, PT, R14, 0x12, RZ ;  /* 0x000000120e147810 */ /* 0x000fe20007ffe0ff */
[----:B------:R-:W-:-:S02]  /*1680*/  @!P1 IMAD.IADD R39, R39, 0x1, -R2 ;  /* 0x0000000127279824 */ /* 0x000fc400078e0a02 */
[----:B------:R-:W-:Y:S01]  /*1690*/  IMAD.HI.U32 R6, R5, R43, RZ ;  /* 0x0000002b05067227 */ /* 0x000fe200078e00ff */
[----:B------:R-:W-:Y:S02]  /*16a0*/  IABS R45, R18 ;  /* 0x00000012002d7213 */ /* 0x000fe40000000000 */
[C---:B------:R-:W-:Y:S01]  /*16b0*/  ISETP.GT.U32.AND P1, PT, R2.reuse, R39, PT ;  /* 0x000000270200720c */ /* 0x040fe20003f24070 */
[----:B------:R-:W-:Y:S01]  /*16c0*/  @!P2 IMAD.MOV R31, RZ, RZ, -R31 ;  /* 0x000000ffff1fa224 */ /* 0x000fe200078e0a1f */
[----:B------:R-:W-:Y:S01]  /*16d0*/  ISETP.GT.U32.AND P2, PT, R2, R37, PT ;  /* 0x000000250200720c */ /* 0x000fe20003f44070 */
[----:B------:R-:W-:Y:S01]  /*16e0*/  IMAD.MOV R6, RZ, RZ, -R6 ;  /* 0x000000ffff067224 */ /* 0x000fe200078e0a06 */
[----:B------:R-:W-:Y:S01]  /*16f0*/  IABS R49, R20 ;  /* 0x0000001400317213 */ /* 0x000fe20000000000 */
[----:B------:R-:W-:Y:S01]  /*1700*/  @!P5 IMAD.IADD R35, R35, 0x1, -R2 ;  /* 0x000000012323d824 */ /* 0x000fe200078e0a02 */
[----:B------:R-:W-:Y:S01]  /*1710*/  ISETP.GE.AND P5, PT, R22, RZ, PT ;  /* 0x000000ff1600720c */ /* 0x000fe20003fa6270 */
[----:B------:R-:W-:-:S02]  /*1720*/  IMAD R43, R2, R6, R43 ;  /* 0x00000006022b7224 */ /* 0x000fc400078e022b */
[----:B------:R-:W-:-:S04]  /*1730*/  IMAD.HI.U32 R6, R5, R45, RZ ;  /* 0x0000002d05067227 */ /* 0x000fc800078e00ff */
[----:B------:R-:W-:Y:S01]  /*1740*/  @!P6 IMAD.IADD R41, R41, 0x1, -R2 ;  /* 0x000000012929e824 */ /* 0x000fe200078e0a02 */
[----:B------:R-:W-:Y:S01]  /*1750*/  ISETP.GE.AND P6, PT, R16, RZ, PT ;  /* 0x000000ff1000720c */ /* 0x000fe20003fc6270 */
[----:B------:R-:W-:Y:S02]  /*1760*/  IMAD.MOV R6, RZ, RZ, -R6 ;  /* 0x000000ffff067224 */ /* 0x000fe400078e0a06 */
[----:B------:R-:W-:Y:S01]  /*1770*/  @!P4 IMAD.MOV R35, RZ, RZ, -R35 ;  /* 0x000000ffff23c224 */ /* 0x000fe200078e0a23 */
[----:B------:R-:W-:Y:S01]  /*1780*/  ISETP.GT.U32.AND P4, PT, R2, R41, PT ;  /* 0x000000290200720c */ /* 0x000fe20003f84070 */
[--C-:B------:R-:W-:Y:S01]  /*1790*/  @!P2 IMAD.IADD R37, R37, 0x1, -R2.reuse ;  /* 0x000000012525a824 */ /* 0x100fe200078e0a02 */
[----:B------:R-:W-:Y:S01]  /*17a0*/  ISETP.GE.AND P2, PT, R10, RZ, PT ;  /* 0x000000ff0a00720c */ /* 0x000fe20003f46270 */
[----:B------:R-:W-:Y:S01]  /*17b0*/  @!P1 IMAD.IADD R39, R39, 0x1, -R2 ;  /* 0x0000000127279824 */ /* 0x000fe200078e0a02 */
[C---:B------:R-:W-:Y:S01]  /*17c0*/  ISETP.GT.U32.AND P1, PT, R2.reuse, R43, PT ;  /* 0x0000002b0200720c */ /* 0x040fe20003f24070 */
[----:B------:R-:W-:-:S02]  /*17d0*/  IMAD R45, R2, R6, R45 ;  /* 0x00000006022d7224 */ /* 0x000fc400078e022d */
[----:B------:R-:W-:-:S04]  /*17e0*/  IMAD.HI.U32 R8, R5, R49, RZ ;  /* 0x0000003105087227 */ /* 0x000fc800078e00ff */
[----:B------:R-:W-:Y:S01]  /*17f0*/  @!P3 IMAD.MOV R37, RZ, RZ, -R37 ;  /* 0x000000ffff25b224 */ /* 0x000fe200078e0a25 */
[----:B------:R-:W-:Y:S01]  /*1800*/  ISETP.GT.U32.AND P3, PT, R2, R45, PT ;  /* 0x0000002d0200720c */ /* 0x000fe20003f64070 */
[----:B------:R-:W-:Y:S02]  /*1810*/  VIADD R10, R14, 0x14 ;  /* 0x000000140e0a7836 */ /* 0x000fe40000000000 */
[----:B------:R-:W-:Y:S02]  /*1820*/  IMAD.MOV R8, RZ, RZ, -R8 ;  /* 0x000000ffff087224 */ /* 0x000fe400078e0a08 */
[----:B------:R-:W-:Y:S01]  /*1830*/  @!P4 IMAD.IADD R41, R41, 0x1, -R2 ;  /* 0x000000012929c824 */ /* 0x000fe200078e0a02 */
[----:B------:R-:W-:Y:S01]  /*1840*/  IABS R47, R10 ;  /* 0x0000000a002f7213 */ /* 0x000fe20000000000 */
[----:B------:R-:W-:Y:S01]  /*1850*/  IMAD R49, R2, R8, R49 ;  /* 0x0000000802317224 */ /* 0x000fe200078e0231 */
[----:B------:R-:W-:Y:S01]  /*1860*/  ISETP.GE.AND P4, PT, R10, RZ, PT ;  /* 0x000000ff0a00720c */ /* 0x000fe20003f86270 */
[----:B------:R-:W-:-:S02]  /*1870*/  VIADD R16, R14, 0x10 ;  /* 0x000000100e107836 */ /* 0x000fc40000000000 */
[--C-:B------:R-:W-:Y:S02]  /*1880*/  @!P1 IMAD.IADD R43, R43, 0x1, -R2.reuse ;  /* 0x000000012b2b9824 */ /* 0x100fe400078e0a02 */
[----:B------:R-:W-:Y:S01]  /*1890*/  IMAD.HI.U32 R6, R5, R47, RZ ;  /* 0x0000002f05067227 */ /* 0x000fe200078e00ff */
[----:B------:R-:W-:Y:S02]  /*18a0*/  IABS R53, R16 ;  /* 0x0000001000357213 */ /* 0x000fe40000000000 */
[C---:B------:R-:W-:Y:S01]  /*18b0*/  ISETP.GT.U32.AND P1, PT, R2.reuse, R43, PT ;  /* 0x0000002b0200720c */ /* 0x040fe20003f24070 */
[----:B------:R-:W-:Y:S01]  /*18c0*/  @!P2 IMAD.MOV R41, RZ, RZ, -R41 ;  /* 0x000000ffff29a224 */ /* 0x000fe200078e0a29 */
[----:B------:R-:W-:Y:S01]  /*18d0*/  ISETP.GT.U32.AND P2, PT, R2, R49, PT ;  /* 0x000000310200720c */ /* 0x000fe20003f44070 */
[----:B------:R-:W-:Y:S02]  /*18e0*/  @!P3 IMAD.IADD R45, R45, 0x1, -R2 ;  /* 0x000000012d2db824 */ /* 0x000fe400078e0a02 */
[----:B------:R-:W-:-:S02]  /*18f0*/  IMAD.MOV R6, RZ, RZ, -R6 ;  /* 0x000000ffff067224 */ /* 0x000fc400078e0a06 */
[----:B------:R-:W-:Y:S01]  /*1900*/  VIADD R8, R14, 0xe ;  /* 0x0000000e0e087836 */ /* 0x000fe20000000000 */
[C---:B------:R-:W-:Y:S01]  /*1910*/  ISETP.GT.U32.AND P3, PT, R2.reuse, R45, PT ;  /* 0x0000002d0200720c */ /* 0x040fe20003f64070 */
[----:B------:R-:W-:Y:S02]  /*1920*/  IMAD R47, R2, R6, R47 ;  /* 0x00000006022f7224 */ /* 0x000fe400078e022f */
[----:B------:R-:W-:Y:S01]  /*1930*/  IMAD.HI.U32 R6, R5, R53, RZ ;  /* 0x0000003505067227 */ /* 0x000fe200078e00ff */
[----:B------:R-:W-:-:S03]  /*1940*/  IABS R55, R8 ;  /* 0x0000000800377213 */ /* 0x000fc60000000000 */
[----:B------:R-:W-:Y:S01]  /*1950*/  IMAD.MOV R6, RZ, RZ, -R6 ;  /* 0x000000ffff067224 */ /* 0x000fe200078e0a06 */
[----:B------:R-:W-:Y:S01]  /*1960*/  @!P2 IADD3 R49, PT, PT, R49, -R2, RZ ;  /* 0x800000023131a210 */ /* 0x000fe20007ffe0ff */
[----:B------:R-:W-:Y:S01]  /*1970*/  @!P1 IMAD.IADD R43, R43, 0x1, -R2 ;  /* 0x000000012b2b9824 */ /* 0x000fe200078e0a02 */
[C---:B------:R-:W-:Y:S01]  /*1980*/  ISETP.GT.U32.AND P1, PT, R2.reuse, R47, PT ;  /* 0x0000002f0200720c */ /* 0x040fe20003f24070 */
[C---:B------:R-:W-:Y:S01]  /*1990*/  IMAD R53, R2.reuse, R6, R53 ;  /* 0x0000000602357224 */ /* 0x040fe200078e0235 */
[----:B------:R-:W-:Y:S01]  /*19a0*/  ISETP.GT.U32.AND P2, PT, R2, R49, PT ;  /* 0x000000310200720c */ /* 0x000fe20003f44070 */
[----:B------:R-:W-:-:S04]  /*19b0*/  IMAD.HI.U32 R6, R5, R55, RZ ;  /* 0x0000003705067227 */ /* 0x000fc800078e00ff */
[----:B------:R-:W-:Y:S01]  /*19c0*/  @!P3 IMAD.IADD R45, R45, 0x1, -R2 ;  /* 0x000000012d2db824 */ /* 0x000fe200078e0a02 */
[----:B------:R-:W-:Y:S01]  /*19d0*/  ISETP.GT.U32.AND P3, PT, R2, R53, PT ;  /* 0x000000350200720c */ /* 0x000fe20003f64070 */
[----:B------:R-:W-:Y:S02]  /*19e0*/  IMAD.MOV R6, RZ, RZ, -R6 ;  /* 0x000000ffff067224 */ /* 0x000fe400078e0a06 */
[----:B------:R-:W-:Y:S01]  /*19f0*/  @!P5 IMAD.MOV R39, RZ, RZ, -R39 ;  /* 0x000000ffff27d224 */ /* 0x000fe200078e0a27 */
[----:B------:R-:W-:Y:S01]  /*1a00*/  ISETP.GE.AND P5, PT, R18, RZ, PT ;  /* 0x000000ff1200720c */ /* 0x000fe20003fa6270 */
[C---:B------:R-:W-:Y:S02]  /*1a10*/  IMAD R55, R2.reuse, R6, R55 ;  /* 0x0000000602377224 */ /* 0x040fe400078e0237 */
[--C-:B------:R-:W-:Y:S02]  /*1a20*/  @!P1 IMAD.IADD R47, R47, 0x1, -R2.reuse ;  /* 0x000000012f2f9824 */ /* 0x100fe400078e0a02 */
[--C-:B------:R-:W-:Y:S01]  /*1a30*/  @!P2 IMAD.IADD R49, R49, 0x1, -R2.reuse ;  /* 0x000000013131a824 */ /* 0x100fe200078e0a02 */
[----:B------:R-:W-:Y:S01]  /*1a40*/  ISETP.GT.U32.AND P2, PT, R2, R55, PT ;  /* 0x000000370200720c */ /* 0x000fe20003f44070 */
[----:B------:R-:W-:Y:S01]  /*1a50*/  VIADD R10, R14, 0xc ;  /* 0x0000000c0e0a7836 */ /* 0x000fe20000000000 */
[----:B------:R-:W-:Y:S01]  /*1a60*/  ISETP.GT.U32.AND P1, PT, R2, R47, PT ;  /* 0x0000002f0200720c */ /* 0x000fe20003f24070 */
[----:B------:R-:W-:-:S02]  /*1a70*/  @!P3 IMAD.IADD R53, R53, 0x1, -R2 ;  /* 0x000000013535b824 */ /* 0x000fc400078e0a02 */
[----:B------:R-:W-:Y:S01]  /*1a80*/  VIADD R18, R14, 0xa ;  /* 0x0000000a0e127836 */ /* 0x000fe20000000000 */
[----:B------:R-:W-:Y:S01]  /*1a90*/  IABS R57, R10 ;  /* 0x0000000a00397213 */ /* 0x000fe20000000000 */
[----:B------:R-:W-:Y:S01]  /*1aa0*/  @!P5 IMAD.MOV R45, RZ, RZ, -R45 ;  /* 0x000000ffff2dd224 */ /* 0x000fe200078e0a2d */
[----:B------:R-:W-:Y:S01]  /*1ab0*/  ISETP.GT.U32.AND P3, PT, R2, R53, PT ;  /* 0x000000350200720c */ /* 0x000fe20003f64070 */
[----:B------:R-:W-:Y:S01]  /*1ac0*/  @!P6 IMAD.MOV R43, RZ, RZ, -R43 ;  /* 0x000000ffff2be224 */ /* 0x000fe200078e0a2b */
[----:B------:R-:W-:Y:S01]  /*1ad0*/  ISETP.GE.AND P5, PT, R16, RZ, PT ;  /* 0x000000ff1000720c */ /* 0x000fe20003fa6270 */
[----:B------:R-:W-:Y:S01]  /*1ae0*/  IMAD.HI.U32 R6, R5, R57, RZ ;  /* 0x0000003905067227 */ /* 0x000fe200078e00ff */
[----:B------:R-:W-:Y:S02]  /*1af0*/  IABS R59, R18 ;  /* 0x00000012003b7213 */ /* 0x000fe40000000000 */
[----:B------:R-:W-:Y:S01]  /*1b00*/  ISETP.GE.AND P6, PT, R20, RZ, PT ;  /* 0x000000ff1400720c */ /* 0x000fe20003fc6270 */
[----:B------:R-:W-:-:S02]  /*1b10*/  @!P2 IMAD.IADD R55, R55, 0x1, -R2 ;  /* 0x000000013737a824 */ /* 0x000fc400078e0a02 */
[----:B------:R-:W-:Y:S01]  /*1b20*/  @!P1 IMAD.IADD R47, R47, 0x1, -R2 ;  /* 0x000000012f2f9824 */ /* 0x000fe200078e0a02 */
[----:B------:R-:W-:Y:S01]  /*1b30*/  ISETP.GE.AND P1, PT, R8, RZ, PT ;  /* 0x000000ff0800720c */ /* 0x000fe20003f26270 */
[----:B------:R-:W-:Y:S01]  /*1b40*/  IMAD.MOV R6, RZ, RZ, -R6 ;  /* 0x000000ffff067224 */ /* 0x000fe200078e0a06 */
[----:B------:R-:W-:Y:S01]  /*1b50*/  ISETP.GT.U32.AND P2, PT, R2, R55, PT ;  /* 0x000000370200720c */ /* 0x000fe20003f44070 */
[----:B------:R-:W-:-:S04]  /*1b60*/  IMAD.HI.U32 R8, R5, R59, RZ ;  /* 0x0000003b05087227 */ /* 0x000fc800078e00ff */
[----:B------:R-:W-:Y:S02]  /*1b70*/  IMAD R57, R2, R6, R57 ;  /* 0x0000000602397224 */ /* 0x000fe400078e0239 */
[----:B------:R-:W-:Y:S01]  /*1b80*/  @!P3 IMAD.IADD R53, R53, 0x1, -R2 ;  /* 0x000000013535b824 */ /* 0x000fe200078e0a02 */
[----:B------:R-:W-:Y:S01]  /*1b90*/  ISETP.GE.AND P3, PT, R14, RZ, PT ;  /* 0x000000ff0e00720c */ /* 0x000fe20003f66270 */
[----:B------:R-:W-:Y:S02]  /*1ba0*/  IMAD.MOV R8, RZ, RZ, -R8 ;  /* 0x000000ffff087224 */ /* 0x000fe400078e0a08 */
[----:B------:R-:W-:Y:S01]  /*1bb0*/  @!P5 IMAD.MOV R53, RZ, RZ, -R53 ;  /* 0x000000ffff35d224 */ /* 0x000fe200078e0a35 */
[C---:B------:R-:W-:Y:S01]  /*1bc0*/  ISETP.GT.U32.AND P5, PT, R2.reuse, R57, PT ;  /* 0x000000390200720c */ /* 0x040fe20003fa4070 */
[----:B------:R-:W-:Y:S02]  /*1bd0*/  IMAD R59, R2, R8, R59 ;  /* 0x00000008023b7224 */ /* 0x000fe400078e023b */
[----:B------:R-:W-:-:S02]  /*1be0*/  @!P2 IMAD.IADD R55, R55, 0x1, -R2 ;  /* 0x000000013737a824 */ /* 0x000fc400078e0a02 */
[----:B------:R-:W-:Y:S01]  /*1bf0*/  VIADD R22, R14, 0x6 ;  /* 0x000000060e167836 */ /* 0x000fe20000000000 */
[----:B------:R-:W-:Y:S01]  /*1c00*/  ISETP.GT.U32.AND P2, PT, R2, R59, PT ;  /* 0x0000003b0200720c */ /* 0x000fe20003f44070 */
[C---:B------:R-:W-:Y:S02]  /*1c10*/  VIADD R20, R14.reuse, 0x8 ;  /* 0x000000080e147836 */ /* 0x040fe40000000000 */
[----:B------:R-:W-:Y:S01]  /*1c20*/  VIADD R24, R14, 0x4 ;  /* 0x000000040e187836 */ /* 0x000fe20000000000 */
[----:B------:R-:W-:Y:S01]  /*1c30*/  IABS R6, R22 ;  /* 0x0000001600067213 */ /* 0x000fe20000000000 */
[----:B------:R-:W-:Y:S01]  /*1c40*/  @!P4 IMAD.MOV R47, RZ, RZ, -R47 ;  /* 0x000000ffff2fc224 */ /* 0x000fe200078e0a2f */
[----:B------:R-:W-:Y:S01]  /*1c50*/  IABS R61, R20 ;  /* 0x00000014003d7213 */ /* 0x000fe20000000000 */
[----:B------:R-:W-:Y:S01]  /*1c60*/  @!P5 IMAD.IADD R57, R57, 0x1, -R2 ;  /* 0x000000013939d824 */ /* 0x000fe200078e0a02 */
[----:B------:R-:W-:Y:S01]  /*1c70*/  IABS R16, R24 ;  /* 0x0000001800107213 */ /* 0x000fe20000000000 */
[----:B------:R-:W-:Y:S01]  /*1c80*/  IMAD.MOV.U32 R14, RZ, RZ, R6 ;  /* 0x000000ffff0e7224 */ /* 0x000fe200078e0006 */
[----:B------:R-:W-:Y:S01]  /*1c90*/  ISETP.GE.AND P4, PT, R10, RZ, PT ;  /* 0x000000ff0a00720c */ /* 0x000fe20003f86270 */
[----:B------:R-:W-:Y:S01]  /*1ca0*/  IMAD.HI.U32 R6, R5, R61, RZ ;  /* 0x0000003d05067227 */ /* 0x000fe200078e00ff */
[----:B------:R-:W-:-:S03]  /*1cb0*/  ISETP.GT.U32.AND P5, PT, R2, R57, PT ;  /* 0x000000390200720c */ /* 0x000fc60003fa4070 */
[----:B------:R-:W-:-:S04]  /*1cc0*/  IMAD.HI.U32 R8, R5, R16, RZ ;  /* 0x0000001005087227 */ /* 0x000fc800078e00ff */
[----:B------:R-:W-:Y:S01]  /*1cd0*/  @!P2 IMAD.IADD R59, R59, 0x1, -R2 ;  /* 0x000000013b3ba824 */ /* 0x000fe200078e0a02 */
[----:B------:R-:W-:Y:S01]  /*1ce0*/  IADD3 R65, PT, PT, -R8, RZ, RZ ;  /* 0x000000ff08417210 */ /* 0x000fe20007ffe1ff */
[----:B------:R-:W-:Y:S02]  /*1cf0*/  IMAD.MOV R10, RZ, RZ, -R6 ;  /* 0x000000ffff0a7224 */ /* 0x000fe400078e0a06 */
[----:B------:R-:W-:Y:S01]  /*1d00*/  @!P6 IMAD.MOV R49, RZ, RZ, -R49 ;  /* 0x000000ffff31e224 */ /* 0x000fe200078e0a31 */
[----:B------:R-:W-:Y:S01]  /*1d10*/  ISETP.GT.U32.AND P2, PT, R2, R59, PT ;  /* 0x0000003b0200720c */ /* 0x000fe20003f44070 */
[C---:B------:R-:W-:Y:S01]  /*1d20*/  IMAD.HI.U32 R6, R5.reuse, R14, RZ ;  /* 0x0000000e05067227 */ /* 0x040fe200078e00ff */
[----:B------:R-:W-:Y:S02]  /*1d30*/  ISETP.GE.AND P6, PT, R18, RZ, PT ;  /* 0x000000ff1200720c */ /* 0x000fe40003fc6270 */
[----:B------:R-:W-:Y:S01]  /*1d40*/  IABS R18, R26 ;  /* 0x0000001a00127213 */ /* 0x000fe20000000000 */
[----:B------:R-:W-:-:S04]  /*1d50*/  IMAD.HI.U32 R8, R5, R67, RZ ;  /* 0x0000004305087227 */ /* 0x000fc800078e00ff */
[----:B------:R-:W-:Y:S02]  /*1d60*/  IMAD R61, R2, R10, R61 ;  /* 0x0000000a023d7224 */ /* 0x000fe400078e023d */
[----:B------:R-:W-:Y:S02]  /*1d70*/  IMAD.MOV R63, RZ, RZ, -R6 ;  /* 0x000000ffff3f7224 */ /* 0x000fe400078e0a06 */
[----:B------:R-:W-:Y:S02]  /*1d80*/  IMAD.MOV R8, RZ, RZ, -R8 ;  /* 0x000000ffff087224 */ /* 0x000fe400078e0a08 */
[----:B------:R-:W-:-:S04]  /*1d90*/  IMAD.HI.U32 R6, R5, R18, RZ ;  /* 0x0000001205067227 */ /* 0x000fc800078e00ff */
[----:B------:R-:W-:Y:S01]  /*1da0*/  @!P5 IMAD.IADD R57, R57, 0x1, -R2 ;  /* 0x000000013939d824 */ /* 0x000fe200078e0a02 */
[C---:B------:R-:W-:Y:S01]  /*1db0*/  ISETP.GT.U32.AND P5, PT, R2.reuse, R61, PT ;  /* 0x0000003d0200720c */ /* 0x040fe20003fa4070 */
[C---:B------:R-:W-:Y:S02]  /*1dc0*/  IMAD R5, R2.reuse, R63, R14 ;  /* 0x0000003f02057224 */ /* 0x040fe400078e020e */
[C---:B------:R-:W-:Y:S02]  /*1dd0*/  IMAD R63, R2.reuse, R65, R16 ;  /* 0x00000041023f7224 */ /* 0x040fe400078e0210 */
[C---:B------:R-:W-:Y:S02]  /*1de0*/  IMAD R67, R2.reuse, R8, R67 ;  /* 0x0000000802437224 */ /* 0x040fe400078e0243 */
[----:B------:R-:W-:Y:S01]  /*1df0*/  IMAD.MOV R65, RZ, RZ, -R6 ;  /* 0x000000ffff417224 */ /* 0x000fe200078e0a06 */
[----:B------:R-:W-:Y:S01]  /*1e00*/  SEL R6, RZ, 0x110, !P0 ;  /* 0x00000110ff067807 */ /* 0x000fe20004000000 */
[----:B------:R-:W-:Y:S01]  /*1e10*/  @!P1 IMAD.MOV R55, RZ, RZ, -R55 ;  /* 0x000000ffff379224 */ /* 0x000fe200078e0a37 */
[C---:B------:R-:W-:Y:S01]  /*1e20*/  ISETP.GT.U32.AND P1, PT, R2.reuse, R5, PT ;  /* 0x000000050200720c */ /* 0x040fe20003f24070 */
[----:B------:R-:W-:Y:S01]  /*1e30*/  @!P4 IMAD.MOV R57, RZ, RZ, -R57 ;  /* 0x000000ffff39c224 */ /* 0x000fe200078e0a39 */
[C---:B------:R-:W-:Y:S01]  /*1e40*/  ISETP.GT.U32.AND P4, PT, R2.reuse, R67, PT ;  /* 0x000000430200720c */ /* 0x040fe20003f84070 */
[----:B------:R-:W-:Y:S01]  /*1e50*/  @!P2 IMAD.IADD R59, R59, 0x1, -R2 ;  /* 0x000000013b3ba824 */ /* 0x000fe200078e0a02 */
[C---:B------:R-:W-:Y:S01]  /*1e60*/  ISETP.GT.U32.AND P2, PT, R2.reuse, R63, PT ;  /* 0x0000003f0200720c */ /* 0x040fe20003f44070 */
[----:B------:R-:W-:Y:S01]  /*1e70*/  IMAD R65, R2, R65, R18 ;  /* 0x0000004102417224 */ /* 0x000fe200078e0212 */
[----:B------:R-:W-:Y:S01]  /*1e80*/  LOP3.LUT R97, R6, R97, RZ, 0x3c, !PT ;  /* 0x0000006106617212 */ /* 0x000fe200078e3cff */
[--C-:B------:R-:W-:Y:S01]  /*1e90*/  @!P5 IMAD.IADD R61, R61, 0x1, -R2.reuse ;  /* 0x000000013d3dd824 */ /* 0x100fe200078e0a02 */
[----:B------:R-:W1:Y:S01]  /*1ea0*/  LDC R6, c[0x0][0x3b0] ;  /* 0x0000ec00ff067b82 */ /* 0x000e620000000800 */
[----:B------:R-:W-:Y:S01]  /*1eb0*/  @!P6 IMAD.MOV R59, RZ, RZ, -R59 ;  /* 0x000000ffff3be224 */ /* 0x000fe200078e0a3b */
[----:B------:R-:W-:Y:S01]  /*1ec0*/  ISETP.GT.U32.AND P5, PT, R2, R65, PT ;  /* 0x000000410200720c */ /* 0x000fe20003fa4070 */
[C---:B------:R-:W-:Y:S01]  /*1ed0*/  IMAD.SHL.U32 R8, R108.reuse, 0x40, RZ ;  /* 0x000000406c087824 */ /* 0x040fe200078e00ff */
[----:B------:R-:W-:Y:S01]  /*1ee0*/  LEA.HI R108, R108, 0x78, RZ, 0x1b ;  /* 0x000000786c6c7811 */ /* 0x000fe200078fd8ff */
[--C-:B------:R-:W-:Y:S01]  /*1ef0*/  @!P1 IMAD.IADD R5, R5, 0x1, -R2.reuse ;  /* 0x0000000105059824 */ /* 0x100fe200078e0a02 */
[----:B------:R-:W-:Y:S01]  /*1f00*/  ISETP.GT.U32.AND P1, PT, R2, R61, PT ;  /* 0x0000003d0200720c */ /* 0x000fe20003f24070 */
[--C-:B------:R-:W-:Y:S01]  /*1f10*/  @!P4 IMAD.IADD R67, R67, 0x1, -R2.reuse ;  /* 0x000000014343c824 */ /* 0x100fe200078e0a02 */
[----:B------:R-:W-:Y:S01]  /*1f20*/  LOP3.LUT R71, R8, 0x1800, RZ, 0xc0, !PT ;  /* 0x0000180008477812 */ /* 0x000fe200078ec0ff */
[--C-:B------:R-:W-:Y:S01]  /*1f30*/  @!P2 IMAD.IADD R63, R63, 0x1, -R2.reuse ;  /* 0x000000013f3fa824 */ /* 0x100fe200078e0a02 */
[----:B------:R-:W-:Y:S01]  /*1f40*/  ISETP.GT.U32.AND P4, PT, R2, R5, PT ;  /* 0x000000050200720c */ /* 0x000fe20003f84070 */
[----:B0-----:R-:W-:Y:S01]  /*1f50*/  IMAD R4, R4, UR5, RZ ;  /* 0x0000000504047c24 */ /* 0x001fe2000f8e02ff */
[----:B------:R-:W-:Y:S01]  /*1f60*/  ISETP.GT.U32.AND P2, PT, R2, R67, PT ;  /* 0x000000430200720c */ /* 0x000fe20003f44070 */
[----:B------:R-:W-:Y:S01]  /*1f70*/  IMAD R71, R12, 0x100, R71 ;  /* 0x000001000c477824 */ /* 0x000fe200078e0247 */
[C---:B------:R-:W-:Y:S01]  /*1f80*/  ISETP.GT.U32.AND P6, PT, R2.reuse, R63, PT ;  /* 0x0000003f0200720c */ /* 0x040fe20003fc4070 */
[----:B------:R-:W-:Y:S01]  /*1f90*/  @!P5 IMAD.IADD R65, R65, 0x1, -R2 ;  /* 0x000000014141d824 */ /* 0x000fe200078e0a02 */
[----:B------:R-:W-:Y:S01]  /*1fa0*/  LOP3.LUT R122, R97, 0x20, RZ, 0x3c, !PT ;  /* 0x00000020617a7812 */ /* 0x000fe200078e3cff */
[----:B------:R-:W-:Y:S01]  /*1fb0*/  IMAD.IADD R96, R71, 0x1, R96 ;  /* 0x0000000147607824 */ /* 0x000fe200078e0260 */
[----:B------:R-:W-:Y:S01]  /*1fc0*/  LOP3.LUT R124, R97, 0x40, RZ, 0x3c, !PT ;  /* 0x00000040617c7812 */ /* 0x000fe200078e3cff */
[--C-:B------:R-:W-:Y:S01]  /*1fd0*/  @!P1 IMAD.IADD R61, R61, 0x1, -R2.reuse ;  /* 0x000000013d3d9824 */ /* 0x100fe200078e0a02 */
[----:B------:R-:W-:Y:S01]  /*1fe0*/  ISETP.GT.U32.AND P5, PT, R2, R65, PT ;  /* 0x000000410200720c */ /* 0x000fe20003fa4070 */
[----:B------:R-:W0:Y:S01]  /*1ff0*/  LDCU UR5, c[0x0][0x3a0] ;  /* 0x00007400ff0577ac */ /* 0x000e220008000800 */
[----:B------:R-:W-:Y:S01]  /*2000*/  ISETP.GE.AND P1, PT, R20, RZ, PT ;  /* 0x000000ff1400720c */ /* 0x000fe20003f26270 */
[----:B------:R-:W-:Y:S01]  /*2010*/  @!P4 IMAD.IADD R5, R5, 0x1, -R2 ;  /* 0x000000010505c824 */ /* 0x000fe200078e0a02 */
[----:B------:R-:W-:-:S02]  /*2020*/  ISETP.GE.AND P4, PT, R22, RZ, PT ;  /* 0x000000ff1600720c */ /* 0x000fc40003f86270 */
[----:B------:R-:W-:Y:S01]  /*2030*/  @!P2 IADD3 R67, PT, PT, R67, -R2, RZ ;  /* 0x800000024343a210 */ /* 0x000fe20007ffe0ff */
[--C-:B------:R-:W-:Y:S01]  /*2040*/  @!P6 IMAD.IADD R63, R63, 0x1, -R2.reuse ;  /* 0x000000013f3fe824 */ /* 0x100fe200078e0a02 */
[----:B------:R-:W-:Y:S02]  /*2050*/  ISETP.GE.AND P2, PT, R24, RZ, PT ;  /* 0x000000ff1800720c */ /* 0x000fe40003f46270 */
[----:B------:R-:W-:Y:S01]  /*2060*/  ISETP.GE.AND P6, PT, R26, RZ, PT ;  /* 0x000000ff1a00720c */ /* 0x000fe20003fc6270 */
[----:B------:R-:W-:Y:S01]  /*2070*/  @!P3 IMAD.MOV R67, RZ, RZ, -R67 ;  /* 0x000000ffff43b224 */ /* 0x000fe200078e0a43 */
[----:B------:R-:W-:Y:S01]  /*2080*/  LOP3.LUT R126, R97, 0x60, RZ, 0x3c, !PT ;  /* 0x00000060617e7812 */ /* 0x000fe200078e3cff */
[----:B------:R-:W-:Y:S01]  /*2090*/  @!P5 IMAD.IADD R65, R65, 0x1, -R2 ;  /* 0x000000014141d824 */ /* 0x000fe200078e0a02 */
[----:B------:R-:W-:Y:S01]  /*20a0*/  ISETP.NE.AND P5, PT, R51, RZ, PT ;  /* 0x000000ff3300720c */ /* 0x000fe20003fa5270 */
[----:B------:R-:W-:Y:S01]  /*20b0*/  @!P1 IMAD.MOV R61, RZ, RZ, -R61 ;  /* 0x000000ffff3d9224 */ /* 0x000fe200078e0a3d */
[----:B------:R-:W-:Y:S01]  /*20c0*/  LOP3.LUT R2, RZ, R51, RZ, 0x33, !PT ;  /* 0x00000033ff027212 */ /* 0x000fe200078e33ff */
[----:B------:R-:W-:Y:S01]  /*20d0*/  IMAD.MOV.U32 R51, RZ, RZ, R5 ;  /* 0x000000ffff337224 */ /* 0x000fe200078e0005 */
[----:B------:R-:W-:-:S02]  /*20e0*/  LOP3.LUT R128, R96, 0x40, RZ, 0x3c, !PT ;  /* 0x0000004060807812 */ /* 0x000fc400078e3cff */
[C---:B------:R-:W-:Y:S01]  /*20f0*/  SEL R5, R2.reuse, R3, !P5 ;  /* 0x0000000302057207 */ /* 0x040fe20006800000 */
[----:B------:R-:W-:Y:S01]  /*2100*/  @!P4 IMAD.MOV R51, RZ, RZ, -R51 ;  /* 0x000000ffff33c224 */ /* 0x000fe200078e0a33 */
[C---:B------:R-:W-:Y:S01]  /*2110*/  SEL R7, R2.reuse, R7, !P5 ;  /* 0x0000000702077207 */ /* 0x040fe20006800000 */
[----:B------:R-:W-:Y:S01]  /*2120*/  @!P2 IMAD.MOV R63, RZ, RZ, -R63 ;  /* 0x000000ffff3fa224 */ /* 0x000fe200078e0a3f */
[C---:B------:R-:W-:Y:S01]  /*2130*/  SEL R9, R2.reuse, R9, !P5 ;  /* 0x0000000902097207 */ /* 0x040fe20006800000 */
[----:B------:R-:W-:Y:S01]  /*2140*/  @!P6 IMAD.MOV R65, RZ, RZ, -R65 ;  /* 0x000000ffff41e224 */ /* 0x000fe200078e0a41 */
[C---:B------:R-:W-:Y:S01]  /*2150*/  SEL R11, R2.reuse, R11, !P5 ;  /* 0x0000000b020b7207 */ /* 0x040fe20006800000 */
[-C--:B-1----:R-:W-:Y:S01]  /*2160*/  IMAD R5, R5, R6.reuse, RZ ;  /* 0x0000000605057224 */ /* 0x082fe200078e02ff */
[C---:B------:R-:W-:Y:S01]  /*2170*/  SEL R13, R2.reuse, R13, !P5 ;  /* 0x0000000d020d7207 */ /* 0x040fe20006800000 */
[-C--:B------:R-:W-:Y:S01]  /*2180*/  IMAD R161, R7, R6.reuse, RZ ;  /* 0x0000000607a17224 */ /* 0x080fe200078e02ff */
        /* <DEDUP_REMOVED lines=52> */
[----:B------:R-:W-:Y:S01]  /*24d0*/  SEL R67, R2, R67, !P5 ;  /* 0x0000004302437207 */ /* 0x000fe20006800000 */
[-C--:B------:R-:W-:Y:S01]  /*24e0*/  IMAD R14, R51, R6.reuse, RZ ;  /* 0x00000006330e7224 */ /* 0x080fe200078e02ff */
[----:B------:R-:W1:Y:S01]  /*24f0*/  LDC.64 R2, c[0x0][0x388] ;  /* 0x0000e200ff027b82 */ /* 0x000e620000000a00 */
[----:B------:R-:W-:-:S02]  /*2500*/  IMAD R16, R63, R6, RZ ;  /* 0x000000063f107224 */ /* 0x000fc400078e02ff */
[-C--:B------:R-:W-:Y:S02]  /*2510*/  IMAD R18, R65, R6.reuse, RZ ;  /* 0x0000000641127224 */ /* 0x080fe400078e02ff */
[----:B------:R-:W-:-:S03]  /*2520*/  IMAD R20, R67, R6, RZ ;  /* 0x0000000643147224 */ /* 0x000fc600078e02ff */
[----:B------:R-:W2:Y:S01]  /*2530*/  LDC.64 R6, c[0x0][0x380] ;  /* 0x0000e000ff067b82 */ /* 0x000ea20000000a00 */
[-C--:B-1----:R-:W-:Y:S02]  /*2540*/  LEA R158, P5, R5, R2.reuse, 0x1 ;  /* 0x00000002059e7211 */ /* 0x082fe400078a08ff */
[-C--:B------:R-:W-:Y:S02]  /*2550*/  LEA R160, P6, R161, R2.reuse, 0x1 ;  /* 0x00000002a1a07211 */ /* 0x080fe400078c08ff */
[-C--:B------:R-:W-:Y:S02]  /*2560*/  LEA R94, P1, R9, R2.reuse, 0x1 ;  /* 0x00000002095e7211 */ /* 0x080fe400078208ff */
[----:B------:R-:W-:Y:S02]  /*2570*/  LEA R90, P3, R13, R2, 0x1 ;  /* 0x000000020d5a7211 */ /* 0x000fe400078608ff */
[-C--:B------:R-:W-:Y:S02]  /*2580*/  LEA.HI.X.SX32 R159, R5, R3.reuse, 0x1, P5 ;  /* 0x00000003059f7211 */ /* 0x080fe400028f0eff */
[----:B------:R-:W-:-:S02]  /*2590*/  LEA.HI.X.SX32 R161, R161, R3, 0x1, P6 ;  /* 0x00000003a1a17211 */ /* 0x000fc400030f0eff */
[-C--:B------:R-:W-:Y:S02]  /*25a0*/  LEA R92, P2, R11, R2.reuse, 0x1 ;  /* 0x000000020b5c7211 */ /* 0x080fe400078408ff */
[-C--:B------:R-:W-:Y:S02]  /*25b0*/  LEA R88, P4, R15, R2.reuse, 0x1 ;  /* 0x000000020f587211 */ /* 0x080fe400078808ff */
[-C--:B------:R-:W-:Y:S02]  /*25c0*/  LEA R86, P5, R17, R2.reuse, 0x1 ;  /* 0x0000000211567211 */ /* 0x080fe400078a08ff */
[-C--:B------:R-:W-:Y:S02]  /*25d0*/  LEA R84, P6, R19, R2.reuse, 0x1 ;  /* 0x0000000213547211 */ /* 0x080fe400078c08ff */
[----:B------:R-:W-:Y:S02]  /*25e0*/  LEA.HI.X.SX32 R95, R9, R3, 0x1, P1 ;  /* 0x00000003095f7211 */ /* 0x000fe400008f0eff */
[----:B------:R-:W-:-:S02]  /*25f0*/  LEA R82, P1, R21, R2, 0x1 ;  /* 0x0000000215527211 */ /* 0x000fc400078208ff */
[-C--:B------:R-:W-:Y:S02]  /*2600*/  LEA.HI.X.SX32 R91, R13, R3.reuse, 0x1, P3 ;  /* 0x000000030d5b7211 */ /* 0x080fe400018f0eff */
[-C--:B------:R-:W-:Y:S02]  /*2610*/  LEA.HI.X.SX32 R93, R11, R3.reuse, 0x1, P2 ;  /* 0x000000030b5d7211 */ /* 0x080fe400010f0eff */
[----:B------:R-:W-:Y:S02]  /*2620*/  LEA R78, P3, R25, R2, 0x1 ;  /* 0x00000002194e7211 */ /* 0x000fe400078608ff */
[-C--:B------:R-:W-:Y:S02]  /*2630*/  LEA.HI.X.SX32 R89, R15, R3.reuse, 0x1, P4 ;  /* 0x000000030f597211 */ /* 0x080fe400020f0eff */
        /* <DEDUP_REMOVED lines=12> */
[----:B------:R-:W-:Y:S02]  /*2700*/  LEA.HI.X.SX32 R75, R29, R3, 0x1, P5 ;  /* 0x000000031d4b7211 */ /* 0x000fe400028f0eff */
[----:B------:R-:W-:-:S02]  /*2710*/  CS2R R28, SRZ ;  /* 0x00000000001c7805 */ /* 0x000fc4000001ff00 */
[----:B------:R-:W-:Y:S02]  /*2720*/  LEA.HI.X.SX32 R73, R31, R3, 0x1, P6 ;  /* 0x000000031f497211 */ /* 0x000fe400030f0eff */
[----:B------:R-:W-:Y:S02]  /*2730*/  CS2R R30, SRZ ;  /* 0x00000000001e7805 */ /* 0x000fe4000001ff00 */
[-C--:B------:R-:W-:Y:S02]  /*2740*/  LEA R68, P2, R35, R2.reuse, 0x1 ;  /* 0x0000000223447211 */ /* 0x080fe400078408ff */
[-C--:B------:R-:W-:Y:S02]  /*2750*/  LEA R64, P4, R39, R2.reuse, 0x1 ;  /* 0x0000000227407211 */ /* 0x080fe400078808ff */
[-C--:B------:R-:W-:Y:S02]  /*2760*/  LEA R62, P5, R41, R2.reuse, 0x1 ;  /* 0x00000002293e7211 */ /* 0x080fe400078a08ff */
[----:B------:R-:W-:-:S02]  /*2770*/  LEA R60, P6, R43, R2, 0x1 ;  /* 0x000000022b3c7211 */ /* 0x000fc400078c08ff */
[-C--:B------:R-:W-:Y:S02]  /*2780*/  LEA.HI.X.SX32 R71, R33, R3.reuse, 0x1, P1 ;  /* 0x0000000321477211 */ /* 0x080fe400008f0eff */
[----:B------:R-:W-:Y:S02]  /*2790*/  CS2R R32, SRZ ;  /* 0x0000000000207805 */ /* 0x000fe4000001ff00 */
[----:B------:R-:W-:Y:S02]  /*27a0*/  LEA R58, P1, R45, R2, 0x1 ;  /* 0x000000022d3a7211 */ /* 0x000fe400078208ff */
[-C--:B------:R-:W-:Y:S02]  /*27b0*/  LEA.HI.X.SX32 R67, R37, R3.reuse, 0x1, P3 ;  /* 0x0000000325437211 */ /* 0x080fe400018f0eff */
[----:B------:R-:W-:Y:S02]  /*27c0*/  LEA.HI.X.SX32 R69, R35, R3, 0x1, P2 ;  /* 0x0000000323457211 */ /* 0x000fe400010f0eff */
[----:B------:R-:W-:-:S02]  /*27d0*/  CS2R R34, SRZ ;  /* 0x0000000000227805 */ /* 0x000fc4000001ff00 */
[-C--:B------:R-:W-:Y:S02]  /*27e0*/  LEA R54, P3, R49, R2.reuse, 0x1 ;  /* 0x0000000231367211 */ /* 0x080fe400078608ff */
[-C--:B------:R-:W-:Y:S02]  /*27f0*/  LEA.HI.X.SX32 R65, R39, R3.reuse, 0x1, P4 ;  /* 0x0000000327417211 */ /* 0x080fe400020f0eff */
[-C--:B------:R-:W-:Y:S02]  /*2800*/  LEA.HI.X.SX32 R63, R41, R3.reuse, 0x1, P5 ;  /* 0x00000003293f7211 */ /* 0x080fe400028f0eff */
[----:B------:R-:W-:Y:S02]  /*2810*/  LEA.HI.X.SX32 R61, R43, R3, 0x1, P6 ;  /* 0x000000032b3d7211 */ /* 0x000fe400030f0eff */
[-C--:B------:R-:W-:Y:S02]  /*2820*/  LEA R56, P2, R47, R2.reuse, 0x1 ;  /* 0x000000022f387211 */ /* 0x080fe400078408ff */
[----:B------:R-:W-:-:S02]  /*2830*/  LEA R52, P4, R53, R2, 0x1 ;  /* 0x0000000235347211 */ /* 0x000fc400078808ff */
[-C--:B------:R-:W-:Y:S02]  /*2840*/  LEA R48, P5, R8, R2.reuse, 0x1 ;  /* 0x0000000208307211 */ /* 0x080fe400078a08ff */
[-C--:B------:R-:W-:Y:S02]  /*2850*/  LEA R50, P6, R10, R2.reuse, 0x1 ;  /* 0x000000020a327211 */ /* 0x080fe400078c08ff */
[-C--:B------:R-:W-:Y:S02]  /*2860*/  LEA.HI.X.SX32 R59, R45, R3.reuse, 0x1, P1 ;  /* 0x000000032d3b7211 */ /* 0x080fe400008f0eff */
[----:B------:R-:W-:Y:S02]  /*2870*/  LEA R19, P1, R140, R2, 0x1 ;  /* 0x000000028c137211 */ /* 0x000fe400078208ff */
[-C--:B------:R-:W-:Y:S02]  /*2880*/  LEA.HI.X.SX32 R55, R49, R3.reuse, 0x1, P3 ;  /* 0x0000000331377211 */ /* 0x080fe400018f0eff */
[----:B------:R-:W-:-:S02]  /*2890*/  LEA.HI.X.SX32 R57, R47, R3, 0x1, P2 ;  /* 0x000000032f397211 */ /* 0x000fc400010f0eff */
[-C--:B------:R-:W-:Y:S02]  /*28a0*/  LEA.HI.X.SX32 R53, R53, R3.reuse, 0x1, P4 ;  /* 0x0000000335357211 */ /* 0x080fe400020f0eff */
[-C--:B------:R-:W-:Y:S02]  /*28b0*/  LEA.HI.X.SX32 R49, R8, R3.reuse, 0x1, P5 ;  /* 0x0000000308317211 */ /* 0x080fe400028f0eff */
[----:B------:R-:W-:Y:S02]  /*28c0*/  LEA.HI.X.SX32 R51, R10, R3, 0x1, P6 ;  /* 0x000000030a337211 */ /* 0x000fe400030f0eff */
[-C--:B------:R-:W-:Y:S02]  /*28d0*/  LEA R44, P2, R12, R2.reuse, 0x1 ;  /* 0x000000020c2c7211 */ /* 0x080fe400078408ff */
[-C--:B------:R-:W-:Y:S02]  /*28e0*/  LEA R46, P3, R14, R2.reuse, 0x1 ;  /* 0x000000020e2e7211 */ /* 0x080fe400078608ff */
[----:B------:R-:W-:-:S02]  /*28f0*/  LEA R36, P4, R16, R2, 0x1 ;  /* 0x0000000210247211 */ /* 0x000fc400078808ff */
[-C--:B------:R-:W-:Y:S02]  /*2900*/  LEA R38, P5, R18, R2.reuse, 0x1 ;  /* 0x0000000212267211 */ /* 0x080fe400078a08ff */
[----:B------:R-:W-:Y:S02]  /*2910*/  LEA R40, P6, R20, R2, 0x1 ;  /* 0x0000000214287211 */ /* 0x000fe400078c08ff */
[-C--:B------:R-:W-:Y:S02]  /*2920*/  LEA.HI.X.SX32 R140, R140, R3.reuse, 0x1, P1 ;  /* 0x000000038c8c7211 */ /* 0x080fe400008f0eff */
[----:B--2---:R-:W-:Y:S02]  /*2930*/  LEA R2, P1, R4, R6, 0x1 ;  /* 0x0000000604027211 */ /* 0x004fe400078208ff */
[-C--:B------:R-:W-:Y:S02]  /*2940*/  LEA.HI.X.SX32 R45, R12, R3.reuse, 0x1, P2 ;  /* 0x000000030c2d7211 */ /* 0x080fe400010f0eff */
[----:B------:R-:W-:-:S02]  /*2950*/  LEA.HI.X.SX32 R47, R14, R3, 0x1, P3 ;  /* 0x000000030e2f7211 */ /* 0x000fc400018f0eff */
[-C--:B------:R-:W-:Y:S02]  /*2960*/  LEA.HI.X.SX32 R37, R16, R3.reuse, 0x1, P4 ;  /* 0x0000000310257211 */ /* 0x080fe400020f0eff */
[-C--:B------:R-:W-:Y:S02]  /*2970*/  LEA.HI.X.SX32 R39, R18, R3.reuse, 0x1, P5 ;  /* 0x0000000312277211 */ /* 0x080fe400028f0eff */
[----:B------:R-:W-:Y:S02]  /*2980*/  LEA.HI.X.SX32 R41, R20, R3, 0x1, P6 ;  /* 0x0000000314297211 */ /* 0x000fe400030f0eff */
[----:B------:R-:W-:Y:S02]  /*2990*/  LEA.HI.X.SX32 R3, R4, R7, 0x1, P1 ;  /* 0x0000000704037211 */ /* 0x000fe400008f0eff */
[----:B------:R-:W1:Y:S02]  /*29a0*/  LDC R4, c[0x0][0x3a8] ;  /* 0x0000ea00ff047b82 */ /* 0x000e640000000800 */
[----:B-1----:R-:W-:-:S02]  /*29b0*/  IMAD R125, R108, R4, RZ ;  /* 0x000000046c7d7224 */ /* 0x002fc400078e02ff */
[-C--:B------:R-:W-:Y:S02]  /*29c0*/  IMAD R127, R106, R4.reuse, RZ ;  /* 0x000000046a7f7224 */ /* 0x080fe400078e02ff */
[----:B------:R-:W-:Y:S02]  /*29d0*/  IMAD.SHL.U32 R129, R4, 0x80, RZ ;  /* 0x0000008004817824 */ /* 0x000fe400078e00ff */
[-C--:B------:R-:W-:Y:S02]  /*29e0*/  IMAD R131, R105, R4.reuse, RZ ;  /* 0x0000000469837224 */ /* 0x080fe400078e02ff */
[-C--:B------:R-:W-:Y:S02]  /*29f0*/  IMAD R133, R107, R4.reuse, RZ ;  /* 0x000000046b857224 */ /* 0x080fe400078e02ff */
[-C--:B------:R-:W-:Y:S02]  /*2a00*/  IMAD R135, R103, R4.reuse, RZ ;  /* 0x0000000467877224 */ /* 0x080fe400078e02ff */
[----:B------:R-:W-:-:S02]  /*2a10*/  IMAD R137, R119, R4, RZ ;  /* 0x0000000477897224 */ /* 0x000fc400078e02ff */
[-C--:B------:R-:W-:Y:S02]  /*2a20*/  IMAD R139, R118, R4.reuse, RZ ;  /* 0x00000004768b7224 */ /* 0x080fe400078e02ff */
[-C--:B------:R-:W-:Y:S02]  /*2a30*/  IMAD R141, R117, R4.reuse, RZ ;  /* 0x00000004758d7224 */ /* 0x080fe400078e02ff */
[-C--:B------:R-:W-:Y:S02]  /*2a40*/  IMAD R143, R116, R4.reuse, RZ ;  /* 0x00000004748f7224 */ /* 0x080fe400078e02ff */
[-C--:B------:R-:W-:Y:S02]  /*2a50*/  IMAD R145, R115, R4.reuse, RZ ;  /* 0x0000000473917224 */ /* 0x080fe400078e02ff */
[-C--:B------:R-:W-:Y:S02]  /*2a60*/  IMAD R147, R114, R4.reuse, RZ ;  /* 0x0000000472937224 */ /* 0x080fe400078e02ff */
[----:B------:R-:W-:-:S02]  /*2a70*/  IMAD R149, R113, R4, RZ ;  /* 0x0000000471957224 */ /* 0x000fc400078e02ff */
[-C--:B------:R-:W-:Y:S02]  /*2a80*/  IMAD R151, R112, R4.reuse, RZ ;  /* 0x0000000470977224 */ /* 0x080fe400078e02ff */
[-C--:B------:R-:W-:Y:S02]  /*2a90*/  IMAD R153, R111, R4.reuse, RZ ;  /* 0x000000046f997224 */ /* 0x080fe400078e02ff */
[-C--:B------:R-:W-:Y:S02]  /*2aa0*/  IMAD R155, R110, R4.reuse, RZ ;  /* 0x000000046e9b7224 */ /* 0x080fe400078e02ff */
[----:B0-----:R-:W-:-:S07]  /*2ab0*/  IMAD R157, R109, R4, RZ ;  /* 0x000000046d9d7224 */ /* 0x001fce00078e02ff */
.L_x_1:
[----:B------:R-:W-:Y:S01]  /*2ac0*/  ISETP.GE.AND P2, PT, R109, UR5, PT ;  /* 0x000000056d007c0c */ /* 0x000fe2000bf46270 */
[----:B------:R-:W-:Y:S01]  /*2ad0*/  IMAD.WIDE R8, R157, 0x2, R2 ;  /* 0x000000029d087825 */ /* 0x000fe200078e0202 */
[----:B------:R-:W-:Y:S02]  /*2ae0*/  PRMT R148, RZ, 0x7610, R148 ;  /* 0x00007610ff947816 */ /* 0x000fe40000000094 */
[----:B------:R-:W-:Y:S01]  /*2af0*/  PRMT R144, RZ, 0x7610, R144 ;  /* 0x00007610ff907816 */ /* 0x000fe20000000090 */
[----:B------:R-:W-:Y:S01]  /*2b00*/  IMAD.WIDE R4, R135, 0x2, R2 ;  /* 0x0000000287047825 */ /* 0x000fe200078e0202 */
[----:B------:R-:W-:Y:S02]  /*2b10*/  ISETP.GE.AND P1, PT, R103, UR5, PT ;  /* 0x0000000567007c0c */ /* 0x000fe4000bf26270 */
[----:B------:R-:W-:-:S05]  /*2b20*/  PRMT R152, RZ, 0x7610, R152 ;  /* 0x00007610ff987816 */ /* 0x000fca0000000098 */
[----:B------:R0:W2:Y:S01]  /*2b30*/  @!P2 LDG.E.U16 R148, desc[UR6][R8.64] ;  /* 0x000000060894a981 */ /* 0x0000a2000c1e1500 */
[----:B------:R-:W-:Y:S01]  /*2b40*/  ISETP.GE.AND P2, PT, R107, UR5, PT ;  /* 0x000000056b007c0c */ /* 0x000fe2000bf46270 */
[----:B------:R-:W-:Y:S01]  /*2b50*/  IMAD.WIDE R10, R133, 0x2, R2 ;  /* 0x00000002850a7825 */ /* 0x000fe200078e0202 */
[----:B------:R-:W-:Y:S02]  /*2b60*/  PRMT R138, RZ, 0x7610, R138 ;  /* 0x00007610ff8a7816 */ /* 0x000fe4000000008a */
[----:B------:R-:W-:Y:S01]  /*2b70*/  PRMT R134, RZ, 0x7610, R134 ;  /* 0x00007610ff867816 */ /* 0x000fe20000000086 */
[----:B------:R-:W3:Y:S01]  /*2b80*/  @!P1 LDG.E.U16 R152, desc[UR6][R4.64] ;  /* 0x0000000604989981 */ /* 0x000ee2000c1e1500 */
[----:B------:R-:W-:-:S07]  /*2b90*/  ISETP.GE.AND P1, PT, R110, UR5, PT ;  /* 0x000000056e007c0c */ /* 0x000fce000bf26270 */
[----:B------:R1:W4:Y:S01]  /*2ba0*/  @!P2 LDG.E.U16 R144, desc[UR6][R10.64] ;  /* 0x000000060a90a981 */ /* 0x000322000c1e1500 */
[----:B------:R-:W-:Y:S01]  /*2bb0*/  ISETP.GE.AND P2, PT, R112, UR5, PT ;  /* 0x0000000570007c0c */ /* 0x000fe2000bf46270 */
[----:B0-----:R-:W-:-:S12]  /*2bc0*/  IMAD.WIDE R8, R151, 0x2, R2 ;  /* 0x0000000297087825 */ /* 0x001fd800078e0202 */
[----:B------:R-:W5:Y:S01]  /*2bd0*/  @!P2 LDG.E.U16 R138, desc[UR6][R8.64] ;  /* 0x00000006088aa981 */ /* 0x000f62000c1e1500 */
[----:B------:R-:W-:Y:S01]  /*2be0*/  ISETP.GE.AND P2, PT, R105, UR5, PT ;  /* 0x0000000569007c0c */ /* 0x000fe2000bf46270 */
[----:B-1----:R-:W-:-:S12]  /*2bf0*/  IMAD.WIDE R10, R131, 0x2, R2 ;  /* 0x00000002830a7825 */ /* 0x002fd800078e0202 */
[----:B------:R-:W2:Y:S01]  /*2c00*/  @!P2 LDG.E.U16 R134, desc[UR6][R10.64] ;  /* 0x000000060a86a981 */ /* 0x000ea2000c1e1500 */
[----:B------:R-:W-:Y:S01]  /*2c10*/  PRMT R146, RZ, 0x7610, R146 ;  /* 0x00007610ff927816 */ /* 0x000fe20000000092 */
[----:B------:R-:W-:-:S05]  /*2c20*/  IMAD.WIDE R6, R155, 0x2, R2 ;  /* 0x000000029b067825 */ /* 0x000fca00078e0202 */
[----:B------:R0:W3:Y:S01]  /*2c30*/  @!P1 LDG.E.U16 R146, desc[UR6][R6.64] ;  /* 0x0000000606929981 */ /* 0x0000e2000c1e1500 */
[----:B------:R-:W-:Y:S01]  /*2c40*/  ISETP.GE.AND P1, PT, R111, UR5, PT ;  /* 0x000000056f007c0c */ /* 0x000fe2000bf26270 */
[----:B------:R-:W-:Y:S01]  /*2c50*/  IMAD.WIDE R4, R153, 0x2, R2 ;  /* 0x0000000299047825 */ /* 0x000fe200078e0202 */
[----:B------:R-:W-:Y:S02]  /*2c60*/  PRMT R142, RZ, 0x7610, R142 ;  /* 0x00007610ff8e7816 */ /* 0x000fe4000000008e */
[----:B------:R-:W-:-:S09]  /*2c70*/  PRMT R136, RZ, 0x7610, R136 ;  /* 0x00007610ff887816 */ /* 0x000fd20000000088 */
[----:B------:R1:W3:Y:S01]  /*2c80*/  @!P1 LDG.E.U16 R142, desc[UR6][R4.64] ;  /* 0x00000006048e9981 */ /* 0x0002e2000c1e1500 */
[----:B------:R-:W-:Y:S01]  /*2c90*/  ISETP.GE.AND P1, PT, R113, UR5, PT ;  /* 0x0000000571007c0c */ /* 0x000fe2000bf26270 */
[----:B0-----:R-:W-:Y:S01]  /*2ca0*/  IMAD.WIDE R6, R149, 0x2, R2 ;  /* 0x0000000295067825 */ /* 0x001fe200078e0202 */
[----:B------:R-:W-:-:S11]  /*2cb0*/  PRMT R132, RZ, 0x7610, R132 ;  /* 0x00007610ff847816 */ /* 0x000fd60000000084 */
[----:B------:R0:W5:Y:S01]  /*2cc0*/  @!P1 LDG.E.U16 R136, desc[UR6][R6.64] ;  /* 0x0000000606889981 */ /* 0x000162000c1e1500 */
[----:B------:R-:W-:Y:S01]  /*2cd0*/  ISETP.GE.AND P1, PT, R114, UR5, PT ;  /* 0x0000000572007c0c */ /* 0x000fe2000bf26270 */
[----:B-1----:R-:W-:Y:S01]  /*2ce0*/  IMAD.WIDE R4, R147, 0x2, R2 ;  /* 0x0000000293047825 */ /* 0x002fe200078e0202 */
[----:B------:R-:W-:-:S11]  /*2cf0*/  PRMT R26, RZ, 0x7610, R26 ;  /* 0x00007610ff1a7816 */ /* 0x000fd6000000001a */
[----:B------:R1:W5:Y:S01]  /*2d00*/  @!P1 LDG.E.U16 R132, desc[UR6][R4.64] ;  /* 0x0000000604849981 */ /* 0x000362000c1e1500 */
[----:B------:R-:W-:Y:S01]  /*2d10*/  ISETP.GE.AND P1, PT, R116, UR5, PT ;  /* 0x0000000574007c0c */ /* 0x000fe2000bf26270 */
[----:B0-----:R-:W-:Y:S01]  /*2d20*/  IMAD.WIDE R6, R143, 0x2, R2 ;  /* 0x000000028f067825 */ /* 0x001fe200078e0202 */
[----:B------:R-:W-:Y:S02]  /*2d30*/  ISETP.GE.AND P2, PT, R115, UR5, PT ;  /* 0x0000000573007c0c */ /* 0x000fe4000bf46270 */
[----:B------:R-:W-:-:S09]  /*2d40*/  PRMT R130, RZ, 0x7610, R130 ;  /* 0x00007610ff827816 */ /* 0x000fd20000000082 */
[----:B------:R0:W5:Y:S01]  /*2d50*/  @!P1 LDG.E.U16 R26, desc[UR6][R6.64] ;  /* 0x00000006061a9981 */ /* 0x000162000c1e1500 */
[----:B------:R-:W-:Y:S01]  /*2d60*/  ISETP.GE.AND P1, PT, R117, UR5, PT ;  /* 0x0000000575007c0c */ /* 0x000fe2000bf26270 */
[----:B------:R-:W-:Y:S01]  /*2d70*/  IMAD.WIDE R8, R145, 0x2, R2 ;  /* 0x0000000291087825 */ /* 0x000fe200078e0202 */
[----:B------:R-:W-:-:S03]  /*2d80*/  PRMT R22, RZ, 0x7610, R22 ;  /* 0x00007610ff167816 */ /* 0x000fc60000000016 */
[----:B-1----:R-:W-:Y:S01]  /*2d90*/  IMAD.WIDE R4, R141, 0x2, R2 ;  /* 0x000000028d047825 */ /* 0x002fe200078e0202 */
[----:B------:R1:W5:Y:S01]  /*2da0*/  @!P2 LDG.E.U16 R130, desc[UR6][R8.64] ;  /* 0x000000060882a981 */ /* 0x000362000c1e1500 */
[----:B------:R-:W-:-:S06]  /*2db0*/  ISETP.GE.AND P2, PT, R106, UR5, PT ;  /* 0x000000056a007c0c */ /* 0x000fcc000bf46270 */
[----:B------:R1:W5:Y:S01]  /*2dc0*/  @!P1 LDG.E.U16 R22, desc[UR6][R4.64] ;  /* 0x0000000604169981 */ /* 0x000362000c1e1500 */
[----:B------:R-:W-:Y:S01]  /*2dd0*/  ISETP.GE.AND P1, PT, R118, UR5, PT ;  /* 0x0000000576007c0c */ /* 0x000fe2000bf26270 */
[----:B------:R-:W-:Y:S01]  /*2de0*/  IMAD.WIDE R10, R127, 0x2, R2 ;  /* 0x000000027f0a7825 */ /* 0x000fe200078e0202 */
[----:B------:R-:W-:Y:S02]  /*2df0*/  PRMT R24, RZ, 0x7610, R24 ;  /* 0x00007610ff187816 */ /* 0x000fe40000000018 */
[----:B------:R-:W-:Y:S01]  /*2e00*/  PRMT R14, RZ, 0x7610, R14 ;  /* 0x00007610ff0e7816 */ /* 0x000fe2000000000e */
[----:B0-----:R-:W-:-:S03]  /*2e10*/  IMAD.WIDE R6, R139, 0x2, R2 ;  /* 0x000000028b067825 */ /* 0x001fc600078e0202 */
[----:B------:R-:W5:Y:S01]  /*2e20*/  @!P2 LDG.E.U16 R24, desc[UR6][R10.64] ;  /* 0x000000060a18a981 */ /* 0x000f62000c1e1500 */
[----:B------:R-:W-:-:S04]  /*2e30*/  ISETP.GE.AND P2, PT, R119, UR5, PT ;  /* 0x0000000577007c0c */ /* 0x000fc8000bf46270 */
[----:B------:R-:W5:Y:S01]  /*2e40*/  @!P1 LDG.E.U16 R14, desc[UR6][R6.64] ;  /* 0x00000006060e9981 */ /* 0x000f62000c1e1500 */
[----:B------:R-:W-:Y:S01]  /*2e50*/  ISETP.GE.AND P1, PT, R108, UR5, PT ;  /* 0x000000056c007c0c */ /* 0x000fe2000bf26270 */
[----:B-1----:R-:W-:Y:S01]  /*2e60*/  IMAD.WIDE R8, R137, 0x2, R2 ;  /* 0x0000000289087825 */ /* 0x002fe200078e0202 */
[----:B------:R-:W-:Y:S02]  /*2e70*/  PRMT R16, RZ, 0x7610, R16 ;  /* 0x00007610ff107816 */ /* 0x000fe40000000010 */
[----:B------:R-:W-:Y:S01]  /*2e80*/  PRMT R18, RZ, 0x7610, R18 ;  /* 0x00007610ff127816 */ /* 0x000fe20000000012 */
[----:B------:R-:W-:-:S03]  /*2e90*/  IMAD.WIDE R4, R125, 0x2, R2 ;  /* 0x000000027d047825 */ /* 0x000fc600078e0202 */
[----:B------:R0:W5:Y:S05]  /*2ea0*/  @!P2 LDG.E.U16 R16, desc[UR6][R8.64] ;  /* 0x000000060810a981 */ /* 0x00016a000c1e1500 */
[----:B------:R1:W5:Y:S01]  /*2eb0*/  @!P1 LDG.E.U16 R18, desc[UR6][R4.64] ;  /* 0x0000000604129981 */ /* 0x000362000c1e1500 */
[----:B------:R-:W-:Y:S01]  /*2ec0*/  BAR.SYNC.DEFER_BLOCKING 0x0 ;  /* 0x0000000000007b1d */ /* 0x000fe20000010000 */
[----:B------:R-:W-:Y:S01]  /*2ed0*/  ISETP.GE.AND P2, PT, R98, UR5, PT ;  /* 0x0000000562007c0c */ /* 0x000fe2000bf46270 */
[C---:B------:R-:W-:Y:S01]  /*2ee0*/  IMAD.WIDE R42, R121.reuse, 0x2, R36 ;  /* 0x00000002792a7825 */ /* 0x040fe200078e0224 */
[----:B------:R-:W-:Y:S02]  /*2ef0*/  PRMT R17, RZ, 0x7610, R17 ;  /* 0x00007610ff117816 */ /* 0x000fe40000000011 */
[----:B------:R-:W-:Y:S01]  /*2f00*/  PRMT R15, RZ, 0x7610, R15 ;  /* 0x00007610ff0f7816 */ /* 0x000fe2000000000f */
[----:B0-----:R-:W-:Y:S01]  /*2f10*/  IMAD.WIDE R8, R121, 0x2, R38 ;  /* 0x0000000279087825 */ /* 0x001fe200078e0226 */
[----:B------:R-:W-:-:S02]  /*2f20*/  PRMT R20, RZ, 0x7610, R20 ;  /* 0x00007610ff147816 */ /* 0x000fc40000000014 */
[----:B------:R-:W-:Y:S01]  /*2f30*/  PRMT R21, RZ, 0x7610, R21 ;  /* 0x00007610ff157816 */ /* 0x000fe20000000015 */
[----:B------:R-:W-:Y:S01]  /*2f40*/  IMAD.WIDE R6, R121, 0x2, R40 ;  /* 0x0000000279067825 */ /* 0x000fe200078e0228 */
[----:B------:R-:W-:-:S03]  /*2f50*/  PRMT R25, RZ, 0x7610, R25 ;  /* 0x00007610ff197816 */ /* 0x000fc60000000019 */
[----:B-1----:R-:W-:Y:S01]  /*2f60*/  IMAD.WIDE R4, R121, 0x2, R46 ;  /* 0x0000000279047825 */ /* 0x002fe200078e022e */
[----:B------:R0:W5:Y:S01]  /*2f70*/  @!P2 LDG.E.U16 R17, desc[UR6][R42.64] ;  /* 0x000000062a11a981 */ /* 0x000162000c1e1500 */
[----:B------:R-:W-:-:S03]  /*2f80*/  PRMT R23, RZ, 0x7610, R23 ;  /* 0x00007610ff177816 */ /* 0x000fc60000000017 */
[----:B------:R1:W5:Y:S04]  /*2f90*/  @!P2 LDG.E.U16 R15, desc[UR6][R8.64] ;  /* 0x00000006080fa981 */ /* 0x000368000c1e1500 */
[----:B------:R1:W5:Y:S01]  /*2fa0*/  @!P2 LDG.E.U16 R20, desc[UR6][R6.64] ;  /* 0x000000060614a981 */ /* 0x000362000c1e1500 */
[--C-:B0-----:R-:W-:Y:S02]  /*2fb0*/  IMAD.MOV.U32 R42, RZ, RZ, R19.reuse ;  /* 0x000000ffff2a7224 */ /* 0x101fe400078e0013 */
[----:B------:R-:W-:Y:S01]  /*2fc0*/  IMAD.MOV.U32 R43, RZ, RZ, R140 ;  /* 0x000000ffff2b7224 */ /* 0x000fe200078e008c */
[----:B------:R-:W-:Y:S01]  /*2fd0*/  PRMT R19, RZ, 0x7610, R19 ;  /* 0x00007610ff137816 */ /* 0x000fe20000000013 */
[----:B------:R-:W-:-:S05]  /*2fe0*/  IMAD.WIDE R12, R121, 0x2, R42 ;  /* 0x00000002790c7825 */ /* 0x000fca00078e022a */
[----:B------:R0:W5:Y:S01]  /*2ff0*/  @!P2 LDG.E.U16 R19, desc[UR6][R4.64] ;  /* 0x000000060413a981 */ /* 0x000162000c1e1500 */
[----:B-1----:R-:W-:-:S03]  /*3000*/  IMAD.WIDE R8, R121, 0x2, R48 ;  /* 0x0000000279087825 */ /* 0x002fc600078e0230 */
[----:B------:R1:W5:Y:S01]  /*3010*/  @!P2 LDG.E.U16 R21, desc[UR6][R12.64] ;  /* 0x000000060c15a981 */ /* 0x000362000c1e1500 */
[C---:B------:R-:W-:Y:S01]  /*3020*/  IMAD.WIDE R6, R121.reuse, 0x2, R50 ;  /* 0x0000000279067825 */ /* 0x040fe200078e0232 */
[----:B------:R-:W-:Y:S02]  /*3030*/  PRMT R163, RZ, 0x7610, R163 ;  /* 0x00007610ffa37816 */ /* 0x000fe400000000a3 */
[----:B------:R1:W5:Y:S01]  /*3040*/  @!P2 LDG.E.U16 R25, desc[UR6][R8.64] ;  /* 0x000000060819a981 */ /* 0x000362000c1e1500 */
[C---:B0-----:R-:W-:Y:S01]  /*3050*/  IMAD.WIDE R4, R121.reuse, 0x2, R54 ;  /* 0x0000000279047825 */ /* 0x041fe200078e0236 */
[----:B------:R-:W-:Y:S02]  /*3060*/  PRMT R27, RZ, 0x7610, R27 ;  /* 0x00007610ff1b7816 */ /* 0x000fe4000000001b */
[----:B------:R0:W5:Y:S01]  /*3070*/  @!P2 LDG.E.U16 R23, desc[UR6][R6.64] ;  /* 0x000000060617a981 */ /* 0x000162000c1e1500 */
[----:B-1----:R-:W-:Y:S02]  /*3080*/  PRMT R13, RZ, 0x7610, R13 ;  /* 0x00007610ff0d7816 */ /* 0x002fe4000000000d */
[----:B------:R-:W-:Y:S01]  /*3090*/  PRMT R12, RZ, 0x7610, R12 ;  /* 0x00007610ff0c7816 */ /* 0x000fe2000000000c */
[----:B------:R-:W-:-:S03]  /*30a0*/  IMAD.WIDE R8, R121, 0x2, R58 ;  /* 0x0000000279087825 */ /* 0x000fc600078e023a */
[----:B------:R1:W5:Y:S01]  /*30b0*/  @!P2 LDG.E.U16 R13, desc[UR6][R4.64] ;  /* 0x00000006040da981 */ /* 0x000362000c1e1500 */
[C---:B0-----:R-:W-:Y:S01]  /*30c0*/  IMAD.WIDE R6, R121.reuse, 0x2, R56 ;  /* 0x0000000279067825 */ /* 0x041fe200078e0238 */
[----:B------:R-:W-:Y:S02]  /*30d0*/  PRMT R167, RZ, 0x7610, R167 ;  /* 0x00007610ffa77816 */ /* 0x000fe400000000a7 */
[----:B------:R0:W5:Y:S01]  /*30e0*/  @!P2 LDG.E.U16 R163, desc[UR6][R8.64] ;  /* 0x0000000608a3a981 */ /* 0x000162000c1e1500 */
[----:B------:R-:W-:Y:S02]  /*30f0*/  PRMT R165, RZ, 0x7610, R165 ;  /* 0x00007610ffa57816 */ /* 0x000fe400000000a5 */
[----:B------:R-:W-:Y:S01]  /*3100*/  PRMT R169, RZ, 0x7610, R169 ;  /* 0x00007610ffa97816 */ /* 0x000fe200000000a9 */
[----:B------:R0:W5:Y:S01]  /*3110*/  @!P2 LDG.E.U16 R27, desc[UR6][R6.64] ;  /* 0x00000006061ba981 */ /* 0x000162000c1e1500 */
[----:B-1----:R-:W-:-:S04]  /*3120*/  IMAD.WIDE R4, R121, 0x2, R60 ;  /* 0x0000000279047825 */ /* 0x002fc800078e023c */
[C---:B0-----:R-:W-:Y:S01]  /*3130*/  IMAD.WIDE R8, R121.reuse, 0x2, R64 ;  /* 0x0000000279087825 */ /* 0x041fe200078e0240 */
[----:B------:R0:W5:Y:S03]  /*3140*/  @!P2 LDG.E.U16 R12, desc[UR6][R4.64] ;  /* 0x00000006040ca981 */ /* 0x000166000c1e1500 */
[C---:B------:R-:W-:Y:S01]  /*3150*/  IMAD.WIDE R6, R121.reuse, 0x2, R62 ;  /* 0x0000000279067825 */ /* 0x040fe200078e023e */
[----:B------:R1:W5:Y:S01]  /*3160*/  @!P2 LDG.E.U16 R167, desc[UR6][R8.64] ;  /* 0x0000000608a7a981 */ /* 0x000362000c1e1500 */
[----:B------:R-:W-:Y:S02]  /*3170*/  PRMT R171, RZ, 0x7610, R171 ;  /* 0x00007610ffab7816 */ /* 0x000fe400000000ab */
[----:B------:R-:W-:Y:S01]  /*3180*/  PRMT R154, RZ, 0x7610, R154 ;  /* 0x00007610ff9a7816 */ /* 0x000fe2000000009a */
[----:B------:R1:W5:Y:S01]  /*3190*/  @!P2 LDG.E.U16 R165, desc[UR6][R6.64] ;  /* 0x0000000606a5a981 */ /* 0x000362000c1e1500 */
[----:B0-----:R-:W-:Y:S01]  /*31a0*/  IMAD.WIDE R4, R121, 0x2, R66 ;  /* 0x0000000279047825 */ /* 0x001fe200078e0242 */
[----:B------:R-:W-:-:S03]  /*31b0*/  PRMT R173, RZ, 0x7610, R173 ;  /* 0x00007610ffad7816 */ /* 0x000fc600000000ad */
[C---:B-1----:R-:W-:Y:S01]  /*31c0*/  IMAD.WIDE R8, R121.reuse, 0x2, R70 ;  /* 0x0000000279087825 */ /* 0x042fe200078e0246 */
        /* <DEDUP_REMOVED lines=11> */
[----:B------:R-:W-:Y:S01]  /*3280*/  PRMT R140, RZ, 0x7610, R140 ;  /* 0x00007610ff8c7816 */ /* 0x000fe2000000008c */
[----:B------:R1:W5:Y:S01]  /*3290*/  @!P2 LDG.E.U16 R156, desc[UR6][R8.64] ;  /* 0x00000006089ca981 */ /* 0x000362000c1e1500 */
[----:B------:R-:W-:Y:S01]  /*32a0*/  PRMT R181, RZ, 0x7610, R181 ;  /* 0x00007610ffb57816 */ /* 0x000fe200000000b5 */
[C---:B------:R-:W-:Y:S01]  /*32b0*/  IMAD.WIDE R10, R121.reuse, 0x2, R44 ;  /* 0x00000002790a7825 */ /* 0x040fe200078e022c */
[----:B------:R-:W-:Y:S01]  /*32c0*/  PRMT R179, RZ, 0x7610, R179 ;  /* 0x00007610ffb37816 */ /* 0x000fe200000000b3 */
[----:B------:R1:W5:Y:S02]  /*32d0*/  @!P2 LDG.E.U16 R175, desc[UR6][R6.64] ;  /* 0x0000000606afa981 */ /* 0x000364000c1e1500 */
[C---:B0-----:R-:W-:Y:S01]  /*32e0*/  IMAD.WIDE R4, R121.reuse, 0x2, R78 ;  /* 0x0000000279047825 */ /* 0x041fe200078e024e */
[----:B------:R-:W-:Y:S01]  /*32f0*/  PRMT R150, RZ, 0x7610, R150 ;  /* 0x00007610ff967816 */ /* 0x000fe20000000096 */
[----:B------:R0:W5:Y:S02]  /*3300*/  @!P2 LDG.E.U16 R140, desc[UR6][R10.64] ;  /* 0x000000060a8ca981 */ /* 0x000164000c1e1500 */
[----:B-1----:R-:W-:-:S02]  /*3310*/  IMAD.WIDE R8, R121, 0x2, R82 ;  /* 0x0000000279087825 */ /* 0x002fc400078e0252 */
[----:B------:R1:W5:Y:S02]  /*3320*/  @!P2 LDG.E.U16 R177, desc[UR6][R4.64] ;  /* 0x0000000604b1a981 */ /* 0x000364000c1e1500 */
[C---:B------:R-:W-:Y:S01]  /*3330*/  IMAD.WIDE R6, R121.reuse, 0x2, R80 ;  /* 0x0000000279067825 */ /* 0x040fe200078e0250 */
[----:B------:R-:W-:Y:S01]  /*3340*/  PRMT R185, RZ, 0x7610, R185 ;  /* 0x00007610ffb97816 */ /* 0x000fe200000000b9 */
[----:B------:R1:W5:Y:S01]  /*3350*/  @!P2 LDG.E.U16 R181, desc[UR6][R8.64] ;  /* 0x0000000608b5a981 */ /* 0x000362000c1e1500 */
[----:B------:R-:W-:Y:S01]  /*3360*/  PRMT R183, RZ, 0x7610, R183 ;  /* 0x00007610ffb77816 */ /* 0x000fe200000000b7 */
[C---:B0-----:R-:W-:Y:S01]  /*3370*/  IMAD.WIDE R10, R121.reuse, 0x2, R52 ;  /* 0x00000002790a7825 */ /* 0x041fe200078e0234 */
[----:B------:R-:W-:Y:S01]  /*3380*/  PRMT R187, RZ, 0x7610, R187 ;  /* 0x00007610ffbb7816 */ /* 0x000fe200000000bb */
[----:B------:R0:W5:Y:S02]  /*3390*/  @!P2 LDG.E.U16 R179, desc[UR6][R6.64] ;  /* 0x0000000606b3a981 */ /* 0x000164000c1e1500 */
[C---:B-1----:R-:W-:Y:S01]  /*33a0*/  IMAD.WIDE R4, R121.reuse, 0x2, R84 ;  /* 0x0000000279047825 */ /* 0x042fe200078e0254 */
[----:B------:R-:W-:Y:S01]  /*33b0*/  PRMT R189, RZ, 0x7610, R189 ;  /* 0x00007610ffbd7816 */ /* 0x000fe200000000bd */
[----:B------:R1:W5:Y:S02]  /*33c0*/  @!P2 LDG.E.U16 R150, desc[UR6][R10.64] ;  /* 0x000000060a96a981 */ /* 0x000364000c1e1500 */
[----:B------:R-:W-:-:S04]  /*33d0*/  IMAD.WIDE R8, R121, 0x2, R88 ;  /* 0x0000000279087825 */ /* 0x000fc800078e0258 */
[C---:B0-----:R-:W-:Y:S01]  /*33e0*/  IMAD.WIDE R6, R121.reuse, 0x2, R86 ;  /* 0x0000000279067825 */ /* 0x041fe200078e0256 */
[----:B------:R0:W5:Y:S01]  /*33f0*/  @!P2 LDG.E.U16 R185, desc[UR6][R8.64] ;  /* 0x0000000608b9a981 */ /* 0x000162000c1e1500 */
[----:B------:R-:W-:Y:S02]  /*3400*/  PRMT R191, RZ, 0x7610, R191 ;  /* 0x00007610ffbf7816 */ /* 0x000fe400000000bf */
[----:B-1----:R-:W-:Y:S01]  /*3410*/  IMAD.WIDE R10, R121, 0x2, R92 ;  /* 0x00000002790a7825 */ /* 0x002fe200078e025c */
[----:B------:R1:W5:Y:S01]  /*3420*/  @!P2 LDG.E.U16 R183, desc[UR6][R6.64] ;  /* 0x0000000606b7a981 */ /* 0x000362000c1e1500 */
[----:B------:R-:W-:-:S03]  /*3430*/  PRMT R193, RZ, 0x7610, R193 ;  /* 0x00007610ffc17816 */ /* 0x000fc600000000c1 */
[----:B----4-:R4:W-:Y:S02]  /*3440*/  STS.U16 [R99+UR4+0x4600], R144 ;  /* 0x0046009063007988 */ /* 0x0109e40008000404 */
[----:B----4-:R-:W-:Y:S01]  /*3450*/  PRMT R144, RZ, 0x7610, R144 ;  /* 0x00007610ff907816 */ /* 0x010fe20000000090 */
[----:B0-----:R-:W-:-:S05]  /*3460*/  IMAD.WIDE R8, R121, 0x2, R94 ;  /* 0x0000000279087825 */ /* 0x001fca00078e025e */
[----:B------:R0:W4:Y:S01]  /*3470*/  @!P2 LDG.E.U16 R144, desc[UR6][R4.64] ;  /* 0x000000060490a981 */ /* 0x000122000c1e1500 */
[----:B-1----:R-:W-:-:S03]  /*3480*/  IMAD.WIDE R6, R121, 0x2, R160 ;  /* 0x0000000279067825 */ /* 0x002fc600078e02a0 */
[----:B------:R-:W4:Y:S04]  /*3490*/  @!P2 LDG.E.U16 R189, desc[UR6][R8.64] ;  /* 0x0000000608bda981 */ /* 0x000f28000c1e1500 */
[----:B------:R-:W4:Y:S01]  /*34a0*/  @!P2 LDG.E.U16 R191, desc[UR6][R6.64] ;  /* 0x0000000606bfa981 */ /* 0x000f22000c1e1500 */
[----:B0-----:R-:W-:-:S03]  /*34b0*/  IMAD.WIDE R4, R121, 0x2, R90 ;  /* 0x0000000279047825 */ /* 0x001fc600078e025a */
[----:B--2---:R0:W-:Y:S04]  /*34c0*/  STS.U16 [R99+UR4+0x4e00], R134 ;  /* 0x004e008663007988 */ /* 0x0041e80008000404 */
[----:B------:R1:W2:Y:S01]  /*34d0*/  @!P2 LDG.E.U16 R187, desc[UR6][R4.64] ;  /* 0x0000000604bba981 */ /* 0x0002a2000c1e1500 */
[----:B0-----:R-:W-:Y:S01]  /*34e0*/  PRMT R134, RZ, 0x7610, R134 ;  /* 0x00007610ff867816 */ /* 0x001fe20000000086 */
[----:B-1----:R-:W-:-:S05]  /*34f0*/  IMAD.WIDE R4, R121, 0x2, R158 ;  /* 0x0000000279047825 */ /* 0x002fca00078e029e */
[----:B------:R-:W2:Y:S04]  /*3500*/  @!P2 LDG.E.U16 R134, desc[UR6][R10.64] ;  /* 0x000000060a86a981 */ /* 0x000ea8000c1e1500 */
[----:B------:R-:W2:Y:S04]  /*3510*/  @!P2 LDG.E.U16 R193, desc[UR6][R4.64] ;  /* 0x0000000604c1a981 */ /* 0x000ea8000c1e1500 */
[----:B---3--:R-:W-:Y:S04]  /*3520*/  STS.U16 [R99+UR4+0x4000], R152 ;  /* 0x0040009863007988 */ /* 0x008fe80008000404 */
[----:B------:R-:W-:Y:S04]  /*3530*/  STS.U16 [R99+UR4+0x4200], R148 ;  /* 0x0042009463007988 */ /* 0x000fe80008000404 */
[----:B------:R-:W-:Y:S04]  /*3540*/  STS.U16 [R99+UR4+0x4400], R146 ;  /* 0x0044009263007988 */ /* 0x000fe80008000404 */
[----:B------:R-:W-:Y:S04]  /*3550*/  STS.U16 [R99+UR4+0x4800], R142 ;  /* 0x0048008e63007988 */ /* 0x000fe80008000404 */
[----:B-----5:R-:W-:Y:S04]  /*3560*/  STS.U16 [R99+UR4+0x4a00], R138 ;  /* 0x004a008a63007988 */ /* 0x020fe80008000404 */
[----:B------:R-:W-:Y:S04]  /*3570*/  STS.U16 [R99+UR4+0x4c00], R136 ;  /* 0x004c008863007988 */ /* 0x000fe80008000404 */
        /* <DEDUP_REMOVED lines=8> */
[----:B------:R-:W-:Y:S04]  /*3600*/  STS.U16 [R97+UR4], R20 ;  /* 0x0000001461007988 */ /* 0x000fe80008000404 */
[----:B------:R-:W-:Y:S04]  /*3610*/  STS.U16 [R97+UR4+0x1800], R12 ;  /* 0x0018000c61007988 */ /* 0x000fe80008000404 */
[----:B------:R-:W-:Y:S04]  /*3620*/  STS.U16 [R97+UR4+0x2000], R154 ;  /* 0x0020009a61007988 */ /* 0x000fe80008000404 */
[----:B------:R-:W-:Y:S04]  /*3630*/  STS.U16 [R97+UR4+0x2800], R156 ;  /* 0x0028009c61007988 */ /* 0x000fe80008000404 */
[----:B------:R-:W-:Y:S04]  /*3640*/  STS.U16 [R97+UR4+0x800], R140 ;  /* 0x0008008c61007988 */ /* 0x000fe80008000404 */
[----:B------:R-:W-:Y:S04]  /*3650*/  STS.U16 [R97+UR4+0x1000], R150 ;  /* 0x0010009661007988 */ /* 0x000fe80008000404 */
[----:B----4-:R-:W-:Y:S04]  /*3660*/  STS.U16 [R97+UR4+0x3000], R144 ;  /* 0x0030009061007988 */ /* 0x010fe80008000404 */
[----:B--2---:R-:W-:Y:S04]  /*3670*/  STS.U16 [R97+UR4+0x3800], R134 ;  /* 0x0038008661007988 */ /* 0x004fe80008000404 */
        /* <DEDUP_REMOVED lines=23> */
[----:B------:R-:W-:Y:S01]  /*37f0*/  STS.U16 [R126+UR4+0x3e00], R193 ;  /* 0x003e00c17e007988 */ /* 0x000fe20008000404 */
[----:B------:R-:W-:Y:S06]  /*3800*/  BAR.SYNC.DEFER_BLOCKING 0x0 ;  /* 0x0000000000007b1d */ /* 0x000fec0000010000 */
[----:B------:R-:W-:Y:S04]  /*3810*/  LDSM.16.MT88.4 R8, [R0+0x4000] ;  /* 0x004000000008783b */ /* 0x000fe80000004200 */
[----:B------:R-:W0:Y:S04]  /*3820*/  LDSM.16.M88.4 R20, [R96+UR4] ;  /* 0x000000046014783b */ /* 0x000e280008000200 */
[----:B------:R-:W1:Y:S04]  /*3830*/  LDSM.16.M88.4 R12, [R96+UR4+0x2000] ;  /* 0x00200004600c783b */ /* 0x000e680008000200 */
[----:B------:R-:W2:Y:S04]  /*3840*/  LDSM.16.MT88.4 R24, [R0+0x4400] ;  /* 0x004400000018783b */ /* 0x000ea80000004200 */
[----:B------:R-:W-:Y:S04]  /*3850*/  LDSM.16.MT88.4 R16, [R0+0x4800] ;  /* 0x004800000010783b */ /* 0x000fe80000004200 */
[----:B------:R-:W3:Y:S01]  /*3860*/  LDSM.16.M88.4 R4, [R128+UR4] ;  /* 0x000000048004783b */ /* 0x000ee20008000200 */
[C---:B0-----:R-:W-:Y:S08]  /*3870*/  HMMA.16816.F32 R28, R8.reuse, R20, R28 ;  /* 0x00000014081c723c */ /* 0x041ff0000000181c */
[----:B-1----:R-:W-:Y:S01]  /*3880*/  HMMA.16816.F32 R32, R8, R12, R32 ;  /* 0x0000000c0820723c */ /* 0x002fe20000001820 */
[----:B------:R-:W0:Y:S11]  /*3890*/  LDSM.16.M88.4 R8, [R128+UR4+0x2000] ;  /* 0x002000048008783b */ /* 0x000e360008000200 */
[C---:B--2---:R-:W-:Y:S01]  /*38a0*/  HMMA.16816.F32 R28, R24.reuse, R22, R28 ;  /* 0x00000016181c723c */ /* 0x044fe2000000181c */
[----:B------:R-:W1:Y:S07]  /*38b0*/  LDSM.16.MT88.4 R20, [R0+0x4c00] ;  /* 0x004c00000014783b */ /* 0x000e6e0000004200 */
[----:B------:R-:W-:Y:S01]  /*38c0*/  HMMA.16816.F32 R32, R24, R14, R32 ;  /* 0x0000000e1820723c */ /* 0x000fe20000001820 */
[----:B------:R-:W-:Y:S04]  /*38d0*/  LDSM.16.MT88.4 R24, [R0+0x5000] ;  /* 0x005000000018783b */ /* 0x000fe80000004200 */
[----:B------:R-:W2:Y:S07]  /*38e0*/  LDSM.16.M88.4 R12, [R96+UR4+0x80] ;  /* 0x00008004600c783b */ /* 0x000eae0008000200 */
[C---:B---3--:R-:W-:Y:S08]  /*38f0*/  HMMA.16816.F32 R28, R16.reuse, R4, R28 ;  /* 0x00000004101c723c */ /* 0x048ff0000000181c */
[----:B0-----:R-:W-:Y:S01]  /*3900*/  HMMA.16816.F32 R32, R16, R8, R32 ;  /* 0x000000081020723c */ /* 0x001fe20000001820 */
[----:B------:R-:W0:Y:S11]  /*3910*/  LDSM.16.M88.4 R16, [R96+UR4+0x2080] ;  /* 0x002080046010783b */ /* 0x000e360008000200 */
[C---:B-1----:R-:W-:Y:S01]  /*3920*/  HMMA.16816.F32 R28, R20.reuse, R6, R28 ;  /* 0x00000006141c723c */ /* 0x042fe2000000181c */
[----:B------:R-:W1:Y:S07]  /*3930*/  LDSM.16.MT88.4 R4, [R0+0x5400] ;  /* 0x005400000004783b */ /* 0x000e6e0000004200 */
[----:B------:R-:W-:Y:S01]  /*3940*/  HMMA.16816.F32 R32, R20, R10, R32 ;  /* 0x0000000a1420723c */ /* 0x000fe20000001820 */
[----:B------:R-:W-:Y:S11]  /*3950*/  LDSM.16.MT88.4 R8, [R0+0x5800] ;  /* 0x005800000008783b */ /* 0x000ff60000004200 */
[C---:B--2---:R-:W-:Y:S01]  /*3960*/  HMMA.16816.F32 R20, R24.reuse, R12, R28 ;  /* 0x0000000c1814723c */ /* 0x044fe2000000181c */
[----:B------:R-:W2:Y:S07]  /*3970*/  LDSM.16.M88.4 R28, [R128+UR4+0x80] ;  /* 0x00008004801c783b */ /* 0x000eae0008000200 */
[----:B0-----:R-:W-:Y:S01]  /*3980*/  HMMA.16816.F32 R24, R24, R16, R32 ;  /* 0x000000101818723c */ /* 0x001fe20000001820 */
[----:B------:R-:W0:Y:S11]  /*3990*/  LDSM.16.M88.4 R32, [R128+UR4+0x2080] ;  /* 0x002080048020783b */ /* 0x000e360008000200 */
[C---:B-1----:R-:W-:Y:S01]  /*39a0*/  HMMA.16816.F32 R20, R4.reuse, R14, R20 ;  /* 0x0000000e0414723c */ /* 0x042fe20000001814 */
[----:B------:R-:W1:Y:S07]  /*39b0*/  LDSM.16.MT88.4 R12, [R0+0x5c00] ;  /* 0x005c0000000c783b */ /* 0x000e6e0000004200 */
[----:B------:R-:W-:Y:S01]  /*39c0*/  HMMA.16816.F32 R24, R4, R18, R24 ;  /* 0x000000120418723c */ /* 0x000fe20000001818 */
[----:B------:R-:W-:-:S11]  /*39d0*/  VIADD R120, R120, 0xffffffff ;  /* 0xffffffff78787836 */ /* 0x000fd60000000000 */
[----:B--2---:R-:W-:Y:S01]  /*39e0*/  HMMA.16816.F32 R20, R8, R28, R20 ;  /* 0x0000001c0814723c */ /* 0x004fe20000001814 */
[----:B------:R-:W-:-:S07]  /*39f0*/  ISETP.NE.U32.AND P1, PT, R120, RZ, PT ;  /* 0x000000ff7800720c */ /* 0x000fce0003f25070 */
[----:B0-----:R-:W-:Y:S01]  /*3a00*/  HMMA.16816.F32 R24, R8, R32, R24 ;  /* 0x000000200818723c */ /* 0x001fe20000001818 */
[----:B------:R-:W-:Y:S01]  /*3a10*/  IMAD.WIDE R42, R123, 0x2, R42 ;  /* 0x000000027b2a7825 */ /* 0x000fe200078e022a */
[----:B------:R-:W-:-:S03]  /*3a20*/  UIADD3 UR5, UPT, UPT, UR5, -0x80, URZ ;  /* 0xffffff8005057890 */ /* 0x000fc6000fffe0ff */
[----:B------:R-:W-:-:S04]  /*3a30*/  IMAD.WIDE R158, R123, 0x2, R158 ;  /* 0x000000027b9e7825 */ /* 0x000fc800078e029e */
[----:B------:R-:W-:-:S03]  /*3a40*/  IMAD.WIDE R160, R123, 0x2, R160 ;  /* 0x000000027ba07825 */ /* 0x000fc600078e02a0 */
[----:B-1----:R-:W-:Y:S01]  /*3a50*/  HMMA.16816.F32 R28, R12, R30, R20 ;  /* 0x0000001e0c1c723c */ /* 0x002fe20000001814 */
[----:B------:R-:W-:-:S04]  /*3a60*/  IMAD.WIDE R94, R123, 0x2, R94 ;  /* 0x000000027b5e7825 */ /* 0x000fc800078e025e */
[----:B------:R-:W-:-:S03]  /*3a70*/  IMAD.WIDE R92, R123, 0x2, R92 ;  /* 0x000000027b5c7825 */ /* 0x000fc600078e025c */
[----:B------:R-:W-:Y:S01]  /*3a80*/  HMMA.16816.F32 R32, R12, R34, R24 ;  /* 0x000000220c20723c */ /* 0x000fe20000001818 */
[----:B------:R-:W-:-:S04]  /*3a90*/  IMAD.WIDE R90, R123, 0x2, R90 ;  /* 0x000000027b5a7825 */ /* 0x000fc800078e025a */
        /* <DEDUP_REMOVED lines=23> */
[----:B------:R-:W-:Y:S02]  /*3c10*/  IMAD.MOV.U32 R19, RZ, RZ, R42 ;  /* 0x000000ffff137224 */ /* 0x000fe400078e002a */
[----:B------:R-:W-:Y:S02]  /*3c20*/  IMAD.MOV.U32 R140, RZ, RZ, R43 ;  /* 0x000000ffff8c7224 */ /* 0x000fe400078e002b */
[----:B------:R-:W-:-:S04]  /*3c30*/  IMAD.WIDE R36, R123, 0x2, R36 ;  /* 0x000000027b247825 */ /* 0x000fc800078e0224 */
[----:B------:R-:W-:-:S04]  /*3c40*/  IMAD.WIDE R38, R123, 0x2, R38 ;  /* 0x000000027b267825 */ /* 0x000fc800078e0226 */
[----:B------:R-:W-:-:S04]  /*3c50*/  IMAD.WIDE R40, R123, 0x2, R40 ;  /* 0x000000027b287825 */ /* 0x000fc800078e0228 */
[----:B------:R-:W-:Y:S01]  /*3c60*/  IMAD.WIDE R2, R129, 0x2, R2 ;  /* 0x0000000281027825 */ /* 0x000fe200078e0202 */
[----:B------:R-:W-:Y:S06]  /*3c70*/  @P1 BRA `(.L_x_1) ;  /* 0xffffffec00901947 */ /* 0x000fec000383ffff */
[----:B------:R-:W-:Y:S02]  /*3c80*/  F2FP.F16.F32.PACK_AB R31, R35, R31 ;  /* 0x0000001f231f723e */ /* 0x000fe400000000ff */
[----:B------:R-:W-:Y:S02]  /*3c90*/  F2FP.F16.F32.PACK_AB R30, R34, R30 ;  /* 0x0000001e221e723e */ /* 0x000fe400000000ff */
[----:B------:R-:W-:Y:S02]  /*3ca0*/  F2FP.F16.F32.PACK_AB R29, R33, R29 ;  /* 0x0000001d211d723e */ /* 0x000fe400000000ff */
[----:B------:R-:W-:-:S07]  /*3cb0*/  F2FP.F16.F32.PACK_AB R28, R32, R28 ;  /* 0x0000001c201c723e */ /* 0x000fce00000000ff */
.L_x_0:
[----:B------:R-:W0:Y:S01]  /*3cc0*/  S2R R7, SR_TID.X ;  /* 0x0000000000077919 */ /* 0x000e220000002100 */
[----:B------:R-:W1:Y:S01]  /*3cd0*/  S2UR UR5, SR_CgaCtaId ;  /* 0x00000000000579c3 */ /* 0x000e620000008800 */
[----:B------:R-:W-:Y:S01]  /*3ce0*/  LOP3.LUT R102, R102, 0x60, RZ, 0xc0, !PT ;  /* 0x0000006066667812 */ /* 0x000fe200078ec0ff */
[----:B------:R-:W-:-:S06]  /*3cf0*/  UMOV UR4, 0x400 ;  /* 0x0000040000047882 */ /* 0x000fcc0000000000 */
[----:B------:R-:W-:Y:S01]  /*3d00*/  BAR.SYNC.DEFER_BLOCKING 0x0 ;  /* 0x0000000000007b1d */ /* 0x000fe20000010000 */
[----:B------:R-:W-:Y:S01]  /*3d10*/  SEL R0, RZ, 0x840, !P0 ;  /* 0x00000840ff007807 */ /* 0x000fe20004000000 */
[----:B------:R-:W-:Y:S01]  /*3d20*/  IMAD.IADD R107, R100, 0x1, R107 ;  /* 0x00000001646b7824 */ /* 0x000fe200078e026b */
[----:B------:R-:W-:Y:S01]  /*3d30*/  LOP3.LUT R102, R102, 0x300, R101, 0xf8, !PT ;  /* 0x0000030066667812 */ /* 0x000fe200078ef865 */
[C---:B------:R-:W-:Y:S01]  /*3d40*/  IMAD.IADD R105, R100.reuse, 0x1, R105 ;  /* 0x0000000164697824 */ /* 0x040fe200078e0269 */
[C-C-:B------:R-:W-:Y:S01]  /*3d50*/  LOP3.LUT R6, R100.reuse, 0x20, R103.reuse, 0xfe, !PT ;  /* 0x0000002064067812 */ /* 0x140fe200078efe67 */
[----:B------:R-:W2:Y:S01]  /*3d60*/  LDCU.128 UR8, c[0x0][0x390] ;  /* 0x00007200ff0877ac */ /* 0x000ea20008000c00 */
[----:B------:R-:W-:Y:S01]  /*3d70*/  LOP3.LUT R9, R100, 0x28, R103, 0xfe, !PT ;  /* 0x0000002864097812 */ /* 0x000fe200078efe67 */
[----:B------:R-:W3:Y:S01]  /*3d80*/  LDCU UR12, c[0x0][0x3b8] ;  /* 0x00007700ff0c77ac */ /* 0x000ee20008000800 */
[----:B-1----:R-:W-:Y:S01]  /*3d90*/  ULEA UR4, UR5, UR4, 0x18 ;  /* 0x0000000405047291 */ /* 0x002fe2000f8ec0ff */
[----:B------:R-:W1:Y:S01]  /*3da0*/  LDCU UR5, c[0x0][0x3b4] ;  /* 0x00007680ff0577ac */ /* 0x000e620008000800 */
[----:B--2---:R-:W-:-:S02]  /*3db0*/  ISETP.GE.AND P0, PT, R104, UR10, PT ;  /* 0x0000000a68007c0c */ /* 0x004fc4000bf06270 */
[----:B0-----:R-:W-:Y:S01]  /*3dc0*/  LOP3.LUT R3, R0, 0x1c, R7, 0xf8, !PT ;  /* 0x0000001c00037812 */ /* 0x001fe200078ef807 */
[C---:B------:R-:W-:Y:S02]  /*3dd0*/  IMAD.SHL.U32 R2, R7.reuse, 0x80, RZ ;  /* 0x0000008007027824 */ /* 0x040fe400078e00ff */
[----:B------:R-:W-:Y:S01]  /*3de0*/  IMAD.SHL.U32 R5, R7, 0x4, RZ ;  /* 0x0000000407057824 */ /* 0x000fe200078e00ff */
[----:B------:R-:W-:Y:S01]  /*3df0*/  LOP3.LUT R3, R3, R102, RZ, 0x3c, !PT ;  /* 0x0000006603037212 */ /* 0x000fe200078e3cff */
[----:B---3--:R-:W-:Y:S01]  /*3e00*/  IMAD R11, R6, UR12, RZ ;  /* 0x0000000c060b7c24 */ /* 0x008fe2000f8e02ff */
[----:B------:R-:W-:Y:S01]  /*3e10*/  LOP3.LUT R2, R2, 0xc00, RZ, 0xc0, !PT ;  /* 0x00000c0002027812 */ /* 0x000fe200078ec0ff */
[----:B------:R-:W-:Y:S01]  /*3e20*/  IMAD R12, R9, UR12, RZ ;  /* 0x0000000c090c7c24 */ /* 0x000fe2000f8e02ff */
[----:B------:R-:W-:Y:S01]  /*3e30*/  LOP3.LUT R0, R3, 0x20, RZ, 0x3c, !PT ;  /* 0x0000002003007812 */ /* 0x000fe200078e3cff */
[----:B------:R-:W-:Y:S01]  /*3e40*/  STS [R3+UR4], R28 ;  /* 0x0000001c03007988 */ /* 0x000fe20008000804 */
[----:B------:R-:W-:Y:S01]  /*3e50*/  LOP3.LUT R5, R2, 0xfc, R5, 0xf8, !PT ;  /* 0x000000fc02057812 */ /* 0x000fe200078ef805 */
[----:B------:R-:W-:Y:S01]  /*3e60*/  IMAD R14, R105, UR12, RZ ;  /* 0x0000000c690e7c24 */ /* 0x000fe2000f8e02ff */
[----:B------:R-:W-:Y:S01]  /*3e70*/  SHF.R.U32.HI R2, RZ, 0x1, R7 ;  /* 0x00000001ff027819 */ /* 0x000fe20000011607 */
[----:B------:R0:W-:Y:S01]  /*3e80*/  STS [R3+UR4+0x80], R29 ;  /* 0x0000801d03007988 */ /* 0x0001e20008000804 */
[----:B-1----:R-:W-:-:S02]  /*3e90*/  IMAD R104, R104, UR5, RZ ;  /* 0x0000000568687c24 */ /* 0x002fc4000f8e02ff */
[----:B------:R-:W-:Y:S01]  /*3ea0*/  LOP3.LUT R7, R5, 0x60, R2, 0x78, !PT ;  /* 0x0000006005077812 */ /* 0x000fe200078e7802 */
[----:B------:R-:W-:Y:S01]  /*3eb0*/  STS [R0+UR4+0x400], R30 ;  /* 0x0004001e00007988 */ /* 0x000fe20008000804 */
[----:B------:R-:W-:Y:S02]  /*3ec0*/  LOP3.LUT R2, R100, R103, RZ, 0xfc, !PT ;  /* 0x0000006764027212 */ /* 0x000fe400078efcff */
[----:B------:R-:W-:Y:S01]  /*3ed0*/  LEA R16, P2, R104, UR8, 0x1 ;  /* 0x0000000868107c11 */ /* 0x000fe2000f8408ff */
[----:B------:R1:W-:Y:S01]  /*3ee0*/  STS [R0+UR4+0x480], R31 ;  /* 0x0004801f00007988 */ /* 0x0003e20008000804 */
[----:B------:R-:W-:Y:S01]  /*3ef0*/  BAR.SYNC.DEFER_BLOCKING 0x0 ;  /* 0x0000000000007b1d */ /* 0x000fe20000010000 */
[C---:B0-----:R-:W-:Y:S01]  /*3f00*/  IMAD R3, R2.reuse, UR12, RZ ;  /* 0x0000000c02037c24 */ /* 0x041fe2000f8e02ff */
[----:B------:R-:W-:Y:S02]  /*3f10*/  ISETP.LT.AND P1, PT, R2, UR11, !P0 ;  /* 0x0000000b02007c0c */ /* 0x000fe4000c721270 */
[----:B------:R-:W-:-:S02]  /*3f20*/  LEA.HI.X.SX32 R104, R104, UR9, 0x1, P2 ;  /* 0x0000000968687c11 */ /* 0x000fc400090f0eff */
[--C-:B-1----:R-:W-:Y:S02]  /*3f30*/  LOP3.LUT R0, R100, 0x8, R103.reuse, 0xfe, !PT ;  /* 0x0000000864007812 */ /* 0x102fe400078efe67 */
[C---:B------:R-:W-:Y:S02]  /*3f40*/  LEA R2, P2, R3.reuse, R16, 0x1 ;  /* 0x0000001003027211 */ /* 0x040fe400078408ff */
[C---:B------:R-:W-:Y:S01]  /*3f50*/  ISETP.LT.AND P4, PT, R0.reuse, UR11, !P0 ;  /* 0x0000000b00007c0c */ /* 0x040fe2000c781270 */
[----:B------:R-:W-:Y:S01]  /*3f60*/  IMAD R5, R0, UR12, RZ ;  /* 0x0000000c00057c24 */ /* 0x000fe2000f8e02ff */
[----:B------:R-:W-:Y:S02]  /*3f70*/  LEA.HI.X.SX32 R3, R3, R104, 0x1, P2 ;  /* 0x0000006803037211 */ /* 0x000fe400010f0eff */
[----:B------:R-:W-:Y:S02]  /*3f80*/  LOP3.LUT R0, R100, 0x30, R103, 0xfe, !PT ;  /* 0x0000003064007812 */ /* 0x000fe400078efe67 */
[----:B------:R-:W-:-:S02]  /*3f90*/  LEA R4, P3, R5, R16, 0x1 ;  /* 0x0000001005047211 */ /* 0x000fc400078608ff */
[----:B------:R-:W-:Y:S01]  /*3fa0*/  LOP3.LUT R100, R100, 0x10, R103, 0xfe, !PT ;  /* 0x0000001064647812 */ /* 0x000fe200078efe67 */
[----:B------:R-:W-:Y:S01]  /*3fb0*/  IMAD R13, R0, UR12, RZ ;  /* 0x0000000c000d7c24 */ /* 0x000fe2000f8e02ff */
[----:B------:R-:W-:Y:S02]  /*3fc0*/  LEA.HI.X.SX32 R5, R5, R104, 0x1, P3 ;  /* 0x0000006805057211 */ /* 0x000fe400018f0eff */
[C---:B------:R-:W-:Y:S01]  /*3fd0*/  ISETP.LT.AND P5, PT, R100.reuse, UR11, !P0 ;  /* 0x0000000b64007c0c */ /* 0x040fe2000c7a1270 */
[----:B------:R-:W-:Y:S01]  /*3fe0*/  IMAD R100, R100, UR12, RZ ;  /* 0x0000000c64647c24 */ /* 0x000fe2000f8e02ff */
[----:B------:R-:W0:Y:S01]  /*3ff0*/  LDS R15, [R7+UR4] ;  /* 0x00000004070f7984 */ /* 0x000e220008000800 */
[----:B------:R-:W-:-:S03]  /*4000*/  ISETP.LT.AND P3, PT, R6, UR11, !P0 ;  /* 0x0000000b06007c0c */ /* 0x000fc6000c761270 */
[----:B------:R-:W1:Y:S01]  /*4010*/  LDS R17, [R7+UR4+0x100] ;  /* 0x0001000407117984 */ /* 0x000e620008000800 */
[----:B------:R-:W-:-:S03]  /*4020*/  LEA R6, P6, R100, R16, 0x1 ;  /* 0x0000001064067211 */ /* 0x000fc600078c08ff */
[----:B------:R-:W2:Y:S04]  /*4030*/  LDS R19, [R7+UR4+0x200] ;  /* 0x0002000407137984 */ /* 0x000ea80008000800 */
[----:B------:R3:W4:Y:S02]  /*4040*/  LDS R21, [R7+UR4+0x300] ;  /* 0x0003000407157984 */ /* 0x0007240008000800 */
[----:B---3--:R-:W-:Y:S02]  /*4050*/  LEA.HI.X.SX32 R7, R100, R104, 0x1, P6 ;  /* 0x0000006864077211 */ /* 0x008fe400030f0eff */
[----:B------:R-:W-:Y:S01]  /*4060*/  LEA R8, P6, R12, R16, 0x1 ;  /* 0x000000100c087211 */ /* 0x000fe200078c08ff */
[----:B0-----:R0:W-:Y:S04]  /*4070*/  @P1 STG.E.U16 desc[UR6][R2.64], R15 ;  /* 0x0000000f02001986 */ /* 0x0011e8000c101506 */
[----:B-1----:R1:W-:Y:S01]  /*4080*/  @P4 STG.E.U16 desc[UR6][R4.64], R17 ;  /* 0x0000001104004986 */ /* 0x0023e2000c101506 */
[C---:B------:R-:W-:Y:S01]  /*4090*/  ISETP.LT.AND P4, PT, R107.reuse, UR11, !P0 ;  /* 0x0000000b6b007c0c */ /* 0x040fe2000c781270 */
[----:B------:R-:W-:-:S02]  /*40a0*/  IMAD R107, R107, UR12, RZ ;  /* 0x0000000c6b6b7c24 */ /* 0x000fc4000f8e02ff */
[----:B--2---:R2:W-:Y:S03]  /*40b0*/  @P5 STG.E.U16 desc[UR6][R6.64], R19 ;  /* 0x0000001306005986 */ /* 0x0045e6000c101506 */
[-C--:B0-----:R-:W-:Y:S02]  /*40c0*/  LEA R2, P1, R107, R16.reuse, 0x1 ;  /* 0x000000106b027211 */ /* 0x081fe400078208ff */
[----:B------:R-:W-:Y:S02]  /*40d0*/  PRMT R15, R15, 0x7632, R15 ;  /* 0x000076320f0f7816 */ /* 0x000fe4000000000f */
[----:B-1----:R-:W-:Y:S02]  /*40e0*/  LEA R4, P2, R11, R16, 0x1 ;  /* 0x000000100b047211 */ /* 0x002fe400078408ff */
[----:B------:R-:W-:Y:S02]  /*40f0*/  LEA.HI.X.SX32 R3, R107, R104, 0x1, P1 ;  /* 0x000000686b037211 */ /* 0x000fe400008f0eff */
[----:B------:R-:W-:-:S02]  /*4100*/  LEA R10, P1, R13, R16, 0x1 ;  /* 0x000000100d0a7211 */ /* 0x000fc400078208ff */
[-C--:B------:R-:W-:Y:S01]  /*4110*/  LEA.HI.X.SX32 R5, R11, R104.reuse, 0x1, P2 ;  /* 0x000000680b057211 */ /* 0x080fe200010f0eff */
[----:B----4-:R2:W-:Y:S01]  /*4120*/  @P4 STG.E.U16 desc[UR6][R2.64], R21 ;  /* 0x0000001502004986 */ /* 0x0105e2000c101506 */
[----:B------:R-:W-:Y:S02]  /*4130*/  ISETP.LT.AND P2, PT, R9, UR11, !P0 ;  /* 0x0000000b09007c0c */ /* 0x000fe4000c741270 */
[-C--:B------:R-:W-:Y:S01]  /*4140*/  LEA.HI.X.SX32 R11, R13, R104.reuse, 0x1, P1 ;  /* 0x000000680d0b7211 */ /* 0x080fe200008f0eff */
[----:B------:R2:W-:Y:S01]  /*4150*/  @P3 STG.E.U16 desc[UR6][R4.64], R15 ;  /* 0x0000000f04003986 */ /* 0x0005e2000c101506 */
[----:B------:R-:W-:Y:S02]  /*4160*/  ISETP.LT.AND P1, PT, R0, UR11, !P0 ;  /* 0x0000000b00007c0c */ /* 0x000fe4000c721270 */
[----:B------:R-:W-:Y:S02]  /*4170*/  ISETP.LT.AND P0, PT, R105, UR11, !P0 ;  /* 0x0000000b69007c0c */ /* 0x000fe4000c701270 */
[----:B------:R-:W-:-:S02]  /*4180*/  LEA.HI.X.SX32 R9, R12, R104, 0x1, P6 ;  /* 0x000000680c097211 */ /* 0x000fc400030f0eff */
[----:B------:R-:W-:Y:S02]  /*4190*/  PRMT R17, R17, 0x7632, R17 ;  /* 0x0000763211117816 */ /* 0x000fe40000000011 */
[----:B------:R-:W-:Y:S02]  /*41a0*/  PRMT R0, R19, 0x7632, R0 ;  /* 0x0000763213007816 */ /* 0x000fe40000000000 */
[C---:B------:R-:W-:Y:S01]  /*41b0*/  LEA R12, P6, R14.reuse, R16, 0x1 ;  /* 0x000000100e0c7211 */ /* 0x040fe200078c08ff */
[----:B------:R2:W-:Y:S03]  /*41c0*/  @P2 STG.E.U16 desc[UR6][R8.64], R17 ;  /* 0x0000001108002986 */ /* 0x0005e6000c101506 */
[----:B------:R-:W-:Y:S01]  /*41d0*/  LEA.HI.X.SX32 R13, R14, R104, 0x1, P6 ;  /* 0x000000680e0d7211 */ /* 0x000fe200030f0eff */
[----:B------:R2:W-:Y:S01]  /*41e0*/  @P1 STG.E.U16 desc[UR6][R10.64], R0 ;  /* 0x000000000a001986 */ /* 0x0005e2000c101506 */
[----:B------:R-:W-:Y:S07]  /*41f0*/  @!P0 EXIT ;  /* 0x000000000000894d */ /* 0x000fee0003800000 */
[----:B--2---:R-:W-:-:S05]  /*4200*/  PRMT R6, R21, 0x7632, R6 ;  /* 0x0000763215067816 */ /* 0x004fca0000000006 */
[----:B------:R-:W-:Y:S01]  /*4210*/  STG.E.U16 desc[UR6][R12.64], R6 ;  /* 0x000000060c007986 */ /* 0x000fe2000c101506 */
[----:B------:R-:W-:Y:S05]  /*4220*/  EXIT ;  /* 0x000000000000794d */ /* 0x000fea0003800000 */
.L_x_2:
[----:B------:R-:W-:-:S00]  /*4230*/  BRA `(.L_x_2) ;  /* 0xfffffffc00fc7947 */ /* 0x000fc0000383ffff */
[----:B------:R-:W-:-:S00]  /*4240*/  NOP ;  /* 0x0000000000007918 */ /* 0x000fc00000000000 */
        /* <DEDUP_REMOVED lines=11> */
.L_x_3:


//--------------------- .nv.shared.matmul_kernel  --------------------------
	.section	.nv.shared.matmul_kernel,"aw",@nobits
	.sectionflags	@""
	.align	16
	.zero		1024


//--------------------- .nv.shared.reserved.0     --------------------------
	.section	.nv.shared.reserved.0,"aw",@nobits
	.weak		__nv_reservedSMEM_offset_0_alias
	.size		__nv_reservedSMEM_offset_0_alias, 0, 64
	.other		__nv_reservedSMEM_offset_0_alias,@"STO_CUDA_RESERVED_SHARED STV_DEFAULT"
__nv_reservedSMEM_offset_0_alias:
	.zero		0
	.zero		64


//--------------------- .nv.constant0.matmul_kernel --------------------------
	.section	.nv.constant0.matmul_kernel,"a",@progbits
	.sectionflags	@""
	.align	4
.nv.constant0.matmul_kernel:
	.zero		976


//--------------------- SYMBOLS --------------------------

	.type		.nv.reservedSmem.offset0,@object
	.size		.nv.reservedSmem.offset0,0x4
	.type		.nv.reservedSmem.cap,@object
	.size		.nv.reservedSmem.cap,0x4
